def attn_fwd(
    Q,
    K,
    V,
    Out,
    Lse,
    sm_scale,
    stride_qz,
    stride_qh,
    stride_qm,
    stride_qk,
    stride_kz,
    stride_kh,
    stride_kn,
    stride_kk,
    stride_vz,
    stride_vh,
    stride_vn,
    stride_vk,
    stride_oz,
    stride_oh,
    stride_om,
    stride_ok,
    seqlen_q,
    seqlen_k,
    BLOCK_M: tl.constexpr,
    BLOCK_N: tl.constexpr,
    HEAD_DIM: tl.constexpr,
    CAUSAL: tl.constexpr,
):
    start_m = tl.program_id(0)
    off_hz = tl.program_id(1)
    q_off = off_hz * stride_qh
    k_off = off_hz * stride_kh
    v_off = off_hz * stride_vh
    offs_m = start_m * BLOCK_M + tl.arange(0, BLOCK_M)
    offs_d = tl.arange(0, HEAD_DIM)
    offs_n = tl.arange(0, BLOCK_N)
    q_ptrs = Q + q_off + offs_m[:, None] * stride_qm + offs_d[None, :] * stride_qk
    k_ptrs = K + k_off + offs_d[:, None] * stride_kk + offs_n[None, :] * stride_kn
    v_ptrs = V + v_off + offs_n[:, None] * stride_vn + offs_d[None, :] * stride_vk
    m_i = tl.full([BLOCK_M], float("-inf"), dtype=tl.float32)
    l_i = tl.zeros([BLOCK_M], dtype=tl.float32) + 1.0
    acc = tl.zeros([BLOCK_M, HEAD_DIM], dtype=tl.float32)
    q = tl.load(q_ptrs)
    acc, l_i, m_i = _attn_fwd_inner(
        acc,
        l_i,
        m_i,
        q,
        k_ptrs,
        v_ptrs,
        sm_scale,
        stride_kn,
        stride_vn,
        start_m,
        seqlen_k,
        BLOCK_M,
        BLOCK_N,
        HEAD_DIM,
        CAUSAL,
    )
    acc = acc / l_i[:, None]
    lse = m_i + tl.math.log2(l_i) / 1.4426950408889634
    o_ptrs = (
        Out
        + off_hz * stride_oh
        + offs_m[:, None] * stride_om
        + offs_d[None, :] * stride_ok
    )
    tl.store(o_ptrs, acc.to(Out.dtype.element_ty))
    tl.store(Lse + off_hz * seqlen_q + offs_m, lse)

# config = {"BLOCK_M": 128, "BLOCK_N": 64, "HEAD_DIM": 32, "arch": "sm_90", "causal": true, "dtype": "fp16", "num_stages": 2, "num_warps": 4}
# arch = sm_90


// ===== COMPILED SASS (sm_90a) =====

	.target	sm_90a

	.elftype	@"ET_EXEC"


//--------------------- .note.nv.tkinfo           --------------------------
	.section	.note.nv.tkinfo,"",@"SHT_NOTE"
	.sectionflags	@"SHF_NOTE_NV_TKINFO"
	.tkinfo
        /*0018*/ 	.word	0x00000002
        /*0030*/ 	.string	""
        /*0030*/ 	.string	"ptxas"
        /*0030*/ 	.string	"Cuda compilation tools, release 13.0, V13.0.88"
        /*0030*/ 	.string	"Build cuda_13.0.r13.0/compiler.36424714_0"
        /*0030*/ 	.string	"-v  -suppress-debug-info  -lineinfo  -arch sm_90a "



//--------------------- .note.nv.cuinfo           --------------------------
	.section	.note.nv.cuinfo,"",@"SHT_NOTE"
	.sectionflags	@"SHF_NOTE_NV_CUINFO"
        /*0018*/ 	.short	0x0002
        /*001a*/ 	.short	0x005a
        /*001c*/ 	.short	0x0082
	.zero		2


//--------------------- .nv.info                  --------------------------
	.section	.nv.info,"",@"SHT_CUDA_INFO"
	.align	4


	//----- nvinfo : EIATTR_REGCOUNT
	.align		4
        /*0000*/ 	.byte	0x04, 0x2f
        /*0002*/ 	.short	(.L_2 - .L_1)
	.align		4
.L_1:
        /*0004*/ 	.word	index@(attn_fwd)
        /*0008*/ 	.word	0x000000fe


	//----- nvinfo : EIATTR_FRAME_SIZE
	.align		4
.L_2:
        /*000c*/ 	.byte	0x04, 0x11
        /*000e*/ 	.short	(.L_4 - .L_3)
	.align		4
.L_3:
        /*0010*/ 	.word	index@(attn_fwd)
        /*0014*/ 	.word	0x00000000


	//----- nvinfo : EIATTR_MIN_STACK_SIZE
	.align		4
.L_4:
        /*0018*/ 	.byte	0x04, 0x12
        /*001a*/ 	.short	(.L_6 - .L_5)
	.align		4
.L_5:
        /*001c*/ 	.word	index@(attn_fwd)
        /*0020*/ 	.word	0x00000000
.L_6:


//--------------------- .nv.compat                --------------------------
	.section	.nv.compat,"",@"SHT_CUDA_COMPAT_INFO"
	.align	4
        /*0000*/ 	.byte	0x02, 0x09, 0x01, 0x00, 0x02, 0x02, 0x04, 0x00, 0x02, 0x05, 0x05, 0x00, 0x03, 0x07, 0x01, 0x01
        /*0010*/ 	.byte	0x02, 0x03, 0x00, 0x00, 0x02, 0x06, 0x01, 0x00, 0x04, 0x0b, 0x08, 0x00, 0x00, 0x00, 0x00, 0x00
        /*0020*/ 	.byte	0x00, 0x00, 0x00, 0x00


//--------------------- .nv.info.attn_fwd         --------------------------
	.section	.nv.info.attn_fwd,"",@"SHT_CUDA_INFO"
	.sectionflags	@""
	.align	4


	//----- nvinfo : EIATTR_CUDA_API_VERSION
	.align		4
        /*0000*/ 	.byte	0x04, 0x37
        /*0002*/ 	.short	(.L_8 - .L_7)
.L_7:
        /*0004*/ 	.word	0x00000082


	//----- nvinfo : EIATTR_KPARAM_INFO
	.align		4
.L_8:
        /*0008*/ 	.byte	0x04, 0x17
        /*000a*/ 	.short	(.L_10 - .L_9)
.L_9:
        /*000c*/ 	.word	0x00000000
        /*0010*/ 	.short	0x0019
        /*0012*/ 	.short	0x0080
        /*0014*/ 	.byte	0x00, 0xf4, 0x21, 0x00


	//----- nvinfo : EIATTR_KPARAM_INFO
	.align		4
.L_10:
        /*0018*/ 	.byte	0x04, 0x17
        /*001a*/ 	.short	(.L_12 - .L_11)
.L_11:
        /*001c*/ 	.word	0x00000000
        /*0020*/ 	.short	0x0018
        /*0022*/ 	.short	0x0078
        /*0024*/ 	.byte	0x00, 0xf4, 0x21, 0x00


	//----- nvinfo : EIATTR_KPARAM_INFO
	.align		4
.L_12:
        /*0028*/ 	.byte	0x04, 0x17
        /*002a*/ 	.short	(.L_14 - .L_13)
.L_13:
        /*002c*/ 	.word	0x00000000
        /*0030*/ 	.short	0x0017
        /*0032*/ 	.short	0x0070
        /*0034*/ 	.byte	0x00, 0xf0, 0x11, 0x00


	//----- nvinfo : EIATTR_KPARAM_INFO
	.align		4
.L_14:
        /*0038*/ 	.byte	0x04, 0x17
        /*003a*/ 	.short	(.L_16 - .L_15)
.L_15:
        /*003c*/ 	.word	0x00000000
        /*0040*/ 	.short	0x0016
        /*0042*/ 	.short	0x006c
        /*0044*/ 	.byte	0x00, 0xf0, 0x11, 0x00


	//----- nvinfo : EIATTR_KPARAM_INFO
	.align		4
.L_16:
        /*0048*/ 	.byte	0x04, 0x17
        /*004a*/ 	.short	(.L_18 - .L_17)
.L_17:
        /*004c*/ 	.word	0x00000000
        /*0050*/ 	.short	0x0015
        /*0052*/ 	.short	0x0068
        /*0054*/ 	.byte	0x00, 0xf0, 0x11, 0x00


	//----- nvinfo : EIATTR_KPARAM_INFO
	.align		4
.L_18:
        /*0058*/ 	.byte	0x04, 0x17
        /*005a*/ 	.short	(.L_20 - .L_19)
.L_19:
        /*005c*/ 	.word	0x00000000
        /*0060*/ 	.short	0x0014
        /*0062*/ 	.short	0x0064
        /*0064*/ 	.byte	0x00, 0xf0, 0x11, 0x00


	//----- nvinfo : EIATTR_KPARAM_INFO
	.align		4
.L_20:
        /*0068*/ 	.byte	0x04, 0x17
        /*006a*/ 	.short	(.L_22 - .L_21)
.L_21:
        /*006c*/ 	.word	0x00000000
        /*0070*/ 	.short	0x0013
        /*0072*/ 	.short	0x0060
        /*0074*/ 	.byte	0x00, 0xf0, 0x11, 0x00


	//----- nvinfo : EIATTR_KPARAM_INFO
	.align		4
.L_22:
        /*0078*/ 	.byte	0x04, 0x17
        /*007a*/ 	.short	(.L_24 - .L_23)
.L_23:
        /*007c*/ 	.word	0x00000000
        /*0080*/ 	.short	0x0012
        /*0082*/ 	.short	0x005c
        /*0084*/ 	.byte	0x00, 0xf0, 0x11, 0x00


	//----- nvinfo : EIATTR_KPARAM_INFO
	.align		4
.L_24:
        /*0088*/ 	.byte	0x04, 0x17
        /*008a*/ 	.short	(.L_26 - .L_25)
.L_25:
        /*008c*/ 	.word	0x00000000
        /*0090*/ 	.short	0x0011
        /*0092*/ 	.short	0x0058
        /*0094*/ 	.byte	0x00, 0xf0, 0x11, 0x00


	//----- nvinfo : EIATTR_KPARAM_INFO
	.align		4
.L_26:
        /*0098*/ 	.byte	0x04, 0x17
        /*009a*/ 	.short	(.L_28 - .L_27)
.L_27:
        /*009c*/ 	.word	0x00000000
        /*00a0*/ 	.short	0x0010
        /*00a2*/ 	.short	0x0054
        /*00a4*/ 	.byte	0x00, 0xf0, 0x11, 0x00


	//----- nvinfo : EIATTR_KPARAM_INFO
	.align		4
.L_28:
        /*00a8*/ 	.byte	0x04, 0x17
        /*00aa*/ 	.short	(.L_30 - .L_29)
.L_29:
        /*00ac*/ 	.word	0x00000000
        /*00b0*/ 	.short	0x000f
        /*00b2*/ 	.short	0x0050
        /*00b4*/ 	.byte	0x00, 0xf0, 0x11, 0x00


	//----- nvinfo : EIATTR_KPARAM_INFO
	.align		4
.L_30:
        /*00b8*/ 	.byte	0x04, 0x17
        /*00ba*/ 	.short	(.L_32 - .L_31)
.L_31:
        /*00bc*/ 	.word	0x00000000
        /*00c0*/ 	.short	0x000e
        /*00c2*/ 	.short	0x004c
        /*00c4*/ 	.byte	0x00, 0xf0, 0x11, 0x00


	//----- nvinfo : EIATTR_KPARAM_INFO
	.align		4
.L_32:
        /*00c8*/ 	.byte	0x04, 0x17
        /*00ca*/ 	.short	(.L_34 - .L_33)
.L_33:
        /*00cc*/ 	.word	0x00000000
        /*00d0*/ 	.short	0x000d
        /*00d2*/ 	.short	0x0048
        /*00d4*/ 	.byte	0x00, 0xf0, 0x11, 0x00


	//----- nvinfo : EIATTR_KPARAM_INFO
	.align		4
.L_34:
        /*00d8*/ 	.byte	0x04, 0x17
        /*00da*/ 	.short	(.L_36 - .L_35)
.L_35:
        /*00dc*/ 	.word	0x00000000
        /*00e0*/ 	.short	0x000c
        /*00e2*/ 	.short	0x0044
        /*00e4*/ 	.byte	0x00, 0xf0, 0x11, 0x00


	//----- nvinfo : EIATTR_KPARAM_INFO
	.align		4
.L_36:
        /*00e8*/ 	.byte	0x04, 0x17
        /*00ea*/ 	.short	(.L_38 - .L_37)
.L_37:
        /*00ec*/ 	.word	0x00000000
        /*00f0*/ 	.short	0x000b
        /*00f2*/ 	.short	0x0040
        /*00f4*/ 	.byte	0x00, 0xf0, 0x11, 0x00


	//----- nvinfo : EIATTR_KPARAM_INFO
	.align		4
.L_38:
        /*00f8*/ 	.byte	0x04, 0x17
        /*00fa*/ 	.short	(.L_40 - .L_39)
.L_39:
        /*00fc*/ 	.word	0x00000000
        /*0100*/ 	.short	0x000a
        /*0102*/ 	.short	0x003c
        /*0104*/ 	.byte	0x00, 0xf0, 0x11, 0x00


	//----- nvinfo : EIATTR_KPARAM_INFO
	.align		4
.L_40:
        /*0108*/ 	.byte	0x04, 0x17
        /*010a*/ 	.short	(.L_42 - .L_41)
.L_41:
        /*010c*/ 	.word	0x00000000
        /*0110*/ 	.short	0x0009
        /*0112*/ 	.short	0x0038
        /*0114*/ 	.byte	0x00, 0xf0, 0x11, 0x00


	//----- nvinfo : EIATTR_KPARAM_INFO
	.align		4
.L_42:
        /*0118*/ 	.byte	0x04, 0x17
        /*011a*/ 	.short	(.L_44 - .L_43)
.L_43:
        /*011c*/ 	.word	0x00000000
        /*0120*/ 	.short	0x0008
        /*0122*/ 	.short	0x0034
        /*0124*/ 	.byte	0x00, 0xf0, 0x11, 0x00


	//----- nvinfo : EIATTR_KPARAM_INFO
	.align		4
.L_44:
        /*0128*/ 	.byte	0x04, 0x17
        /*012a*/ 	.short	(.L_46 - .L_45)
.L_45:
        /*012c*/ 	.word	0x00000000
        /*0130*/ 	.short	0x0007
        /*0132*/ 	.short	0x0030
        /*0134*/ 	.byte	0x00, 0xf0, 0x11, 0x00


	//----- nvinfo : EIATTR_KPARAM_INFO
	.align		4
.L_46:
        /*0138*/ 	.byte	0x04, 0x17
        /*013a*/ 	.short	(.L_48 - .L_47)
.L_47:
        /*013c*/ 	.word	0x00000000
        /*0140*/ 	.short	0x0006
        /*0142*/ 	.short	0x002c
        /*0144*/ 	.byte	0x00, 0xf0, 0x11, 0x00


	//----- nvinfo : EIATTR_KPARAM_INFO
	.align		4
.L_48:
        /*0148*/ 	.byte	0x04, 0x17
        /*014a*/ 	.short	(.L_50 - .L_49)
.L_49:
        /*014c*/ 	.word	0x00000000
        /*0150*/ 	.short	0x0005
        /*0152*/ 	.short	0x0028
        /*0154*/ 	.byte	0x00, 0xf0, 0x11, 0x00


	//----- nvinfo : EIATTR_KPARAM_INFO
	.align		4
.L_50:
        /*0158*/ 	.byte	0x04, 0x17
        /*015a*/ 	.short	(.L_52 - .L_51)
.L_51:
        /*015c*/ 	.word	0x00000000
        /*0160*/ 	.short	0x0004
        /*0162*/ 	.short	0x0020
        /*0164*/ 	.byte	0x00, 0xf4, 0x21, 0x00


	//----- nvinfo : EIATTR_KPARAM_INFO
	.align		4
.L_52:
        /*0168*/ 	.byte	0x04, 0x17
        /*016a*/ 	.short	(.L_54 - .L_53)
.L_53:
        /*016c*/ 	.word	0x00000000
        /*0170*/ 	.short	0x0003
        /*0172*/ 	.short	0x0018
        /*0174*/ 	.byte	0x00, 0xf4, 0x21, 0x00


	//----- nvinfo : EIATTR_KPARAM_INFO
	.align		4
.L_54:
        /*0178*/ 	.byte	0x04, 0x17
        /*017a*/ 	.short	(.L_56 - .L_55)
.L_55:
        /*017c*/ 	.word	0x00000000
        /*0180*/ 	.short	0x0002
        /*0182*/ 	.short	0x0010
        /*0184*/ 	.byte	0x00, 0xf4, 0x21, 0x00


	//----- nvinfo : EIATTR_KPARAM_INFO
	.align		4
.L_56:
        /*0188*/ 	.byte	0x04, 0x17
        /*018a*/ 	.short	(.L_58 - .L_57)
.L_57:
        /*018c*/ 	.word	0x00000000
        /*0190*/ 	.short	0x0001
        /*0192*/ 	.short	0x0008
        /*0194*/ 	.byte	0x00, 0xf4, 0x21, 0x00


	//----- nvinfo : EIATTR_KPARAM_INFO
	.align		4
.L_58:
        /*0198*/ 	.byte	0x04, 0x17
        /*019a*/ 	.short	(.L_60 - .L_59)
.L_59:
        /*019c*/ 	.word	0x00000000
        /*01a0*/ 	.short	0x0000
        /*01a2*/ 	.short	0x0000
        /*01a4*/ 	.byte	0x00, 0xf4, 0x21, 0x00


	//----- nvinfo : EIATTR_SPARSE_MMA_MASK
	.align		4
.L_60:
        /*01a8*/ 	.byte	0x03, 0x50
        /*01aa*/ 	.short	0x0000


	//----- nvinfo : EIATTR_MAXREG_COUNT
	.align		4
        /*01ac*/ 	.byte	0x03, 0x1b
        /*01ae*/ 	.short	0x00ff


	//----- nvinfo : EIATTR_NUM_BARRIERS
	.align		4
        /*01b0*/ 	.byte	0x02, 0x4c
        /*01b2*/ 	.byte	0x01
	.zero		1


	//----- nvinfo : EIATTR_MERCURY_ISA_VERSION
	.align		4
        /*01b4*/ 	.byte	0x03, 0x5f
        /*01b6*/ 	.short	0x0101


	//----- nvinfo : EIATTR_COOP_GROUP_MASK_REGIDS
	.align		4
        /*01b8*/ 	.byte	0x04, 0x29
        /*01ba*/ 	.short	(.L_62 - .L_61)


	//   ....[0]....
.L_61:
        /*01bc*/ 	.word	0xffffffff


	//   ....[1]....
        /*01c0*/ 	.word	0xffffffff


	//   ....[2]....
        /*01c4*/ 	.word	0xffffffff


	//   ....[3]....
        /*01c8*/ 	.word	0xffffffff


	//   ....[4]....
        /*01cc*/ 	.word	0xffffffff


	//   ....[5]....
        /*01d0*/ 	.word	0xffffffff


	//   ....[6]....
        /*01d4*/ 	.word	0xffffffff


	//   ....[7]....
        /*01d8*/ 	.word	0xffffffff


	//   ....[8]....
        /*01dc*/ 	.word	0xffffffff


	//   ....[9]....
        /*01e0*/ 	.word	0xffffffff


	//   ....[10]....
        /*01e4*/ 	.word	0xffffffff


	//   ....[11]....
        /*01e8*/ 	.word	0xffffffff


	//   ....[12]....
        /*01ec*/ 	.word	0xffffffff


	//   ....[13]....
        /*01f0*/ 	.word	0xffffffff


	//   ....[14]....
        /*01f4*/ 	.word	0xffffffff


	//   ....[15]....
        /*01f8*/ 	.word	0xffffffff


	//----- nvinfo : EIATTR_COOP_GROUP_INSTR_OFFSETS
	.align		4
.L_62:
        /*01fc*/ 	.byte	0x04, 0x28
        /*01fe*/ 	.short	(.L_64 - .L_63)


	//   ....[0]....
.L_63:
        /*0200*/ 	.word	0x00002580


	//   ....[1]....
        /*0204*/ 	.word	0x000029a0


	//   ....[2]....
        /*0208*/ 	.word	0x00002de0


	//   ....[3]....
        /*020c*/ 	.word	0x00002ec0


	//   ....[4]....
        /*0210*/ 	.word	0x00003470


	//   ....[5]....
        /*0214*/ 	.word	0x00003590


	//   ....[6]....
        /*0218*/ 	.word	0x000038f0


	//   ....[7]....
        /*021c*/ 	.word	0x00003960


	//   ....[8]....
        /*0220*/ 	.word	0x00004db0


	//   ....[9]....
        /*0224*/ 	.word	0x00004dc0


	//   ....[10]....
        /*0228*/ 	.word	0x00004dd0


	//   ....[11]....
        /*022c*/ 	.word	0x00004de0


	//   ....[12]....
        /*0230*/ 	.word	0x00004e50


	//   ....[13]....
        /*0234*/ 	.word	0x00004e70


	//   ....[14]....
        /*0238*/ 	.word	0x00004e80


	//   ....[15]....
        /*023c*/ 	.word	0x00004e90


	//----- nvinfo : EIATTR_EXIT_INSTR_OFFSETS
	.align		4
.L_64:
        /*0240*/ 	.byte	0x04, 0x1c
        /*0242*/ 	.short	(.L_66 - .L_65)


	//   ....[0]....
.L_65:
        /*0244*/ 	.word	0x00006e50


	//----- nvinfo : EIATTR_REQNTID
	.align		4
.L_66:
        /*0248*/ 	.byte	0x04, 0x10
        /*024a*/ 	.short	(.L_68 - .L_67)
.L_67:
        /*024c*/ 	.word	0x00000080
        /*0250*/ 	.word	0x00000001
        /*0254*/ 	.word	0x00000001


	//----- nvinfo : EIATTR_CBANK_PARAM_SIZE
	.align		4
.L_68:
        /*0258*/ 	.byte	0x03, 0x19
        /*025a*/ 	.short	0x0088


	//----- nvinfo : EIATTR_PARAM_CBANK
	.align		4
        /*025c*/ 	.byte	0x04, 0x0a
        /*025e*/ 	.short	(.L_70 - .L_69)
	.align		4
.L_69:
        /*0260*/ 	.word	index@(.nv.constant0.attn_fwd)
        /*0264*/ 	.short	0x0210
        /*0266*/ 	.short	0x0088


	//----- nvinfo : EIATTR_SW_WAR
	.align		4
.L_70:
        /*0268*/ 	.byte	0x04, 0x36
        /*026a*/ 	.short	(.L_72 - .L_71)
.L_71:
        /*026c*/ 	.word	0x00000008
.L_72:


//--------------------- .nv.callgraph             --------------------------
	.section	.nv.callgraph,"",@"SHT_CUDA_CALLGRAPH"
	.align	4
	.sectionentsize	8
	.align		4
        /*0000*/ 	.word	0x00000000
	.align		4
        /*0004*/ 	.word	0xffffffff
	.align		4
        /*0008*/ 	.word	0x00000000
	.align		4
        /*000c*/ 	.word	0xfffffffe
	.align		4
        /*0010*/ 	.word	0x00000000
	.align		4
        /*0014*/ 	.word	0xfffffffd
	.align		4
        /*0018*/ 	.word	0x00000000
	.align		4
        /*001c*/ 	.word	0xfffffffc


//--------------------- .nv.constant4             --------------------------
	.section	.nv.constant4,"a",@progbits
	.align	8
	.align		8
.nv.constant4:
        /*0000*/ 	.dword	_$_str


//--------------------- .text.attn_fwd            --------------------------
	.section	.text.attn_fwd,"ax",@progbits
	.align	128
        .global         attn_fwd
        .type           attn_fwd,@function
        .size           attn_fwd,(.L_x_3 - attn_fwd)
        .other          attn_fwd,@"STO_CUDA_ENTRY STV_DEFAULT"
attn_fwd:
.text.attn_fwd:
[----:B------:R-:W-:Y:S01]  /*0000*/  LDC R1, c[0x0][0x28] ;  /* 0x00000a00ff017b82 */ /* 0x000fe20000000800 */
[----:B------:R-:W0:Y:S07]  /*0010*/  S2R R65, SR_CTAID.X ;  /* 0x0000000000417919 */ /* 0x000e2e0000002500 */
[----:B------:R-:W1:Y:S01]  /*0020*/  S2UR UR12, SR_CTAID.Y ;  /* 0x00000000000c79c3 */ /* 0x000e620000002600 */
[----:B------:R-:W-:Y:S01]  /*0030*/  ULDC.64 UR4, c[0x0][0x240] ;  /* 0x0000900000047ab9 */ /* 0x000fe20000000a00 */
[----:B------:R-:W-:Y:S01]  /*0040*/  ULDC.64 UR20, c[0x0][0x208] ;  /* 0x0000820000147ab9 */ /* 0x000fe20000000a00 */
[----:B------:R-:W2:Y:S05]  /*0050*/  S2R R0, SR_TID.X ;  /* 0x0000000000007919 */ /* 0x000eaa0000002100 */
[----:B------:R-:W3:Y:S08]  /*0060*/  LDC.64 R6, c[0x0][0x210] ;  /* 0x00008400ff067b82 */ /* 0x000ef00000000a00 */
[----:B------:R-:W4:Y:S01]  /*0070*/  LDC R67, c[0x0][0x248] ;  /* 0x00009200ff437b82 */ /* 0x000f220000000800 */
[----:B-1----:R-:W-:-:S04]  /*0080*/  UIMAD UR4, UR12, UR4, URZ ;  /* 0x000000040c0472a4 */ /* 0x002fc8000f8e023f */
[----:B------:R-:W-:Y:S01]  /*0090*/  USHF.L.U32 UR6, UR4, 0x1, URZ ;  /* 0x0000000104067899 */ /* 0x000fe2000800063f */
[----:B0-----:R-:W-:-:S05]  /*00a0*/  IMAD.SHL.U32 R65, R65, 0x80, RZ ;  /* 0x0000008041417824 */ /* 0x001fca00078e00ff */
[----:B--2---:R-:W-:Y:S01]  /*00b0*/  LOP3.LUT R166, R65, 0x7f, R0, 0xf8, !PT ;  /* 0x0000007f41a67812 */ /* 0x004fe200078ef800 */
[----:B----4-:R-:W-:-:S04]  /*00c0*/  IMAD R5, R67, 0x22, RZ ;  /* 0x0000002243057824 */ /* 0x010fc800078e02ff */
[----:B------:R-:W-:Y:S01]  /*00d0*/  IMAD R2, R166, UR5, RZ ;  /* 0x00000005a6027c24 */ /* 0x000fe2000f8e02ff */
[----:B------:R-:W-:Y:S01]  /*00e0*/  UIMAD.WIDE UR4, UR4, 0x2, URZ ;  /* 0x00000002040478a5 */ /* 0x000fe2000f8e023f */
[----:B------:R-:W-:Y:S02]  /*00f0*/  IMAD R15, R67, 0x6, RZ ;  /* 0x00000006430f7824 */ /* 0x000fe400078e02ff */
[C---:B------:R-:W-:Y:S02]  /*0100*/  IMAD.SHL.U32 R3, R2.reuse, 0x2, RZ ;  /* 0x0000000202037824 */ /* 0x040fe400078e00ff */
[----:B------:R-:W-:-:S03]  /*0110*/  IMAD.HI R4, R2, 0x2, RZ ;  /* 0x0000000202047827 */ /* 0x000fc600078e02ff */
[----:B---3--:R-:W-:Y:S01]  /*0120*/  IADD3 R2, P0, P1, R3, UR6, R6 ;  /* 0x0000000603027c10 */ /* 0x008fe2000f91e006 */
[----:B------:R-:W-:-:S03]  /*0130*/  IMAD R9, R67, 0x3, RZ ;  /* 0x0000000343097824 */ /* 0x000fc600078e02ff */
[----:B------:R-:W-:Y:S01]  /*0140*/  IADD3.X R3, R4, UR5, R7, P0, P1 ;  /* 0x0000000504037c10 */ /* 0x000fe200087e2407 */
[----:B------:R-:W-:Y:S01]  /*0150*/  IMAD.SHL.U32 R7, R67, 0x2, RZ ;  /* 0x0000000243077824 */ /* 0x000fe200078e00ff */
[-C--:B------:R-:W-:Y:S01]  /*0160*/  IADD3 R36, P2, R5, R2.reuse, RZ ;  /* 0x0000000205247210 */ /* 0x080fe20007f5e0ff */
[C---:B------:R-:W-:Y:S01]  /*0170*/  IMAD R23, R67.reuse, 0xa, RZ ;  /* 0x0000000a43177824 */ /* 0x040fe200078e02ff */
[CC--:B------:R-:W-:Y:S01]  /*0180*/  LEA R6, P5, R67.reuse, R2.reuse, 0x2 ;  /* 0x0000000243067211 */ /* 0x0c0fe200078a10ff */
[----:B------:R-:W-:Y:S01]  /*0190*/  IMAD.SHL.U32 R11, R67, 0x4, RZ ;  /* 0x00000004430b7824 */ /* 0x000fe200078e00ff */
[-C--:B------:R-:W-:Y:S01]  /*01a0*/  IADD3 R4, P4, R7, R2.reuse, RZ ;  /* 0x0000000207047210 */ /* 0x080fe20007f9e0ff */
[----:B------:R-:W-:Y:S01]  /*01b0*/  IMAD R27, R67, 0xc, RZ ;  /* 0x0000000c431b7824 */ /* 0x000fe200078e02ff */
[-C--:B------:R-:W-:Y:S01]  /*01c0*/  IADD3 R8, P6, R15, R2.reuse, RZ ;  /* 0x000000020f087210 */ /* 0x080fe20007fde0ff */
[C---:B------:R-:W-:Y:S01]  /*01d0*/  IMAD R31, R67.reuse, 0xe, RZ ;  /* 0x0000000e431f7824 */ /* 0x040fe200078e02ff */
[CC--:B------:R-:W-:Y:S01]  /*01e0*/  LEA.HI.X.SX32 R5, R67.reuse, R3.reuse, 0x1, P4 ;  /* 0x0000000343057211 */ /* 0x0c0fe200020f0eff */
[C---:B------:R-:W-:Y:S01]  /*01f0*/  IMAD R13, R67.reuse, 0x5, RZ ;  /* 0x00000005430d7824 */ /* 0x040fe200078e02ff */
[CC--:B------:R-:W-:Y:S01]  /*0200*/  LEA R10, P4, R67.reuse, R2.reuse, 0x3 ;  /* 0x00000002430a7211 */ /* 0x0c0fe200078818ff */
[----:B------:R-:W-:Y:S01]  /*0210*/  IMAD R17, R67, 0x7, RZ ;  /* 0x0000000743117824 */ /* 0x000fe200078e02ff */
[-C--:B------:R-:W-:Y:S01]  /*0220*/  LEA.HI.X.SX32 R7, R7, R3.reuse, 0x1, P5 ;  /* 0x0000000307077211 */ /* 0x080fe200028f0eff */
[----:B------:R-:W-:Y:S01]  /*0230*/  IMAD R39, R67, 0x12, RZ ;  /* 0x0000001243277824 */ /* 0x000fe200078e02ff */
[-C--:B------:R-:W-:Y:S01]  /*0240*/  IADD3 R12, P5, R23, R2.reuse, RZ ;  /* 0x00000002170c7210 */ /* 0x080fe20007fbe0ff */
[----:B------:R-:W-:Y:S01]  /*0250*/  IMAD R43, R67, 0x14, RZ ;  /* 0x00000014432b7824 */ /* 0x000fe200078e02ff */
[-C--:B------:R-:W-:Y:S01]  /*0260*/  LEA.HI.X.SX32 R9, R9, R3.reuse, 0x1, P6 ;  /* 0x0000000309097211 */ /* 0x080fe200030f0eff */
[----:B------:R-:W-:Y:S01]  /*0270*/  IMAD.SHL.U32 R19, R67, 0x8, RZ ;  /* 0x0000000843137824 */ /* 0x000fe200078e00ff */
[-C--:B------:R-:W-:Y:S01]  /*0280*/  IADD3 R14, P6, R27, R2.reuse, RZ ;  /* 0x000000021b0e7210 */ /* 0x080fe20007fde0ff */
[----:B------:R-:W-:Y:S01]  /*0290*/  IMAD R21, R67, 0x9, RZ ;  /* 0x0000000943157824 */ /* 0x000fe200078e02ff */
[-C--:B------:R-:W-:Y:S01]  /*02a0*/  LEA.HI.X.SX32 R11, R11, R3.reuse, 0x1, P4 ;  /* 0x000000030b0b7211 */ /* 0x080fe200020f0eff */
[----:B------:R-:W-:Y:S01]  /*02b0*/  IMAD R47, R67, 0x16, RZ ;  /* 0x00000016432f7824 */ /* 0x000fe200078e02ff */
[-C--:B------:R-:W-:Y:S01]  /*02c0*/  IADD3 R16, P4, R31, R2.reuse, RZ ;  /* 0x000000021f107210 */ /* 0x080fe20007f9e0ff */
[----:B------:R-:W-:Y:S01]  /*02d0*/  IMAD R51, R67, 0x18, RZ ;  /* 0x0000001843337824 */ /* 0x000fe200078e02ff */
[-C--:B------:R-:W-:Y:S01]  /*02e0*/  LEA.HI.X.SX32 R13, R13, R3.reuse, 0x1, P5 ;  /* 0x000000030d0d7211 */ /* 0x080fe200028f0eff */
        /* <DEDUP_REMOVED lines=27> */
[-C--:B------:R-:W-:Y:S01]  /*04a0*/  IADD3 R30, P5, R59, R2.reuse, RZ ;  /* 0x000000023b1e7210 */ /* 0x080fe20007fbe0ff */
[----:B------:R-:W-:Y:S01]  /*04b0*/  IMAD.SHL.U32 R35, R67, 0x10, RZ ;  /* 0x0000001043237824 */ /* 0x000fe200078e00ff */
[-C--:B------:R-:W-:Y:S01]  /*04c0*/  LEA.HI.X.SX32 R27, R27, R3.reuse, 0x1, P6 ;  /* 0x000000031b1b7211 */ /* 0x080fe200030f0eff */
[----:B------:R-:W-:Y:S01]  /*04d0*/  IMAD R73, R67, 0x2c, RZ ;  /* 0x0000002c43497824 */ /* 0x000fe200078e02ff */
[-C--:B------:R-:W-:Y:S01]  /*04e0*/  IADD3 R40, P0, R61, R2.reuse, RZ ;  /* 0x000000023d287210 */ /* 0x080fe20007f1e0ff */
        /* <DEDUP_REMOVED lines=11> */
[-C--:B------:R-:W-:Y:S01]  /*05a0*/  IADD3 R42, P3, R69, R2.reuse, RZ ;  /* 0x00000002452a7210 */ /* 0x080fe20007f7e0ff */
[----:B------:R-:W-:Y:S01]  /*05b0*/  IMAD R49, R67, 0x17, RZ ;  /* 0x0000001743317824 */ /* 0x000fe200078e02ff */
[-C--:B------:R-:W-:Y:S01]  /*05c0*/  LEA.HI.X.SX32 R31, R31, R3.reuse, 0x1, P5 ;  /* 0x000000031f1f7211 */ /* 0x080fe200028f0eff */
        /* <DEDUP_REMOVED lines=10> */
[----:B------:R0:W2:Y:S01]  /*0670*/  LDG.E.U16 R64, desc[UR20][R2.64] ;  /* 0x0000001402407981 */ /* 0x0000a2000c1e1500 */
[-C--:B------:R-:W-:Y:S01]  /*0680*/  IADD3 R46, P6, R73, R2.reuse, RZ ;  /* 0x00000002492e7210 */ /* 0x080fe20007fde0ff */
[----:B------:R-:W-:Y:S01]  /*0690*/  IMAD R67, R67, 0x1f, RZ ;  /* 0x0000001f43437824 */ /* 0x000fe200078e02ff */
[----:B------:R-:W-:Y:S01]  /*06a0*/  LEA.HI.X.SX32 R35, R35, R3, 0x1, P4 ;  /* 0x0000000323237211 */ /* 0x000fe200020f0eff */
[----:B------:R-:W3:Y:S01]  /*06b0*/  LDG.E.U16 R18, desc[UR20][R18.64] ;  /* 0x0000001412127981 */ /* 0x000ee2000c1e1500 */
[----:B------:R-:W-:-:S02]  /*06c0*/  IADD3 R54, P0, R81, R2, RZ ;  /* 0x0000000251367210 */ /* 0x000fc40007f1e0ff */
[-C--:B------:R-:W-:Y:S01]  /*06d0*/  IADD3 R48, P4, R75, R2.reuse, RZ ;  /* 0x000000024b307210 */ /* 0x080fe20007f9e0ff */
[----:B------:R-:W4:Y:S01]  /*06e0*/  LDG.E.U16 R34, desc[UR20][R34.64] ;  /* 0x0000001422227981 */ /* 0x000f22000c1e1500 */
[-C--:B------:R-:W-:Y:S02]  /*06f0*/  LEA.HI.X.SX32 R51, R51, R3.reuse, 0x1, P2 ;  /* 0x0000000333337211 */ /* 0x080fe400010f0eff */
[-C--:B------:R-:W-:Y:S01]  /*0700*/  LEA.HI.X.SX32 R43, R43, R3.reuse, 0x1, P3 ;  /* 0x000000032b2b7211 */ /* 0x080fe200018f0eff */
[----:B------:R-:W5:Y:S01]  /*0710*/  LDG.E.U16 R5, desc[UR20][R4.64] ;  /* 0x0000001404057981 */ /* 0x000f62000c1e1500 */
[----:B------:R-:W-:Y:S02]  /*0720*/  IADD3 R56, P3, R83, R2, RZ ;  /* 0x0000000253387210 */ /* 0x000fe40007f7e0ff */
[-C--:B------:R-:W-:Y:S01]  /*0730*/  LEA.HI.X.SX32 R45, R45, R3.reuse, 0x1, P5 ;  /* 0x000000032d2d7211 */ /* 0x080fe200028f0eff */
[----:B------:R-:W5:Y:S01]  /*0740*/  LDG.E.U16 R50, desc[UR20][R50.64] ;  /* 0x0000001432327981 */ /* 0x000f62000c1e1500 */
[----:B------:R-:W-:-:S02]  /*0750*/  LEA.HI.X.SX32 R53, R53, R3, 0x1, P1 ;  /* 0x0000000335357211 */ /* 0x000fc400008f0eff */
[-C--:B------:R-:W-:Y:S01]  /*0760*/  IADD3 R58, P5, R85, R2.reuse, RZ ;  /* 0x00000002553a7210 */ /* 0x080fe20007fbe0ff */
[----:B------:R-:W5:Y:S01]  /*0770*/  LDG.E.U16 R20, desc[UR20][R20.64] ;  /* 0x0000001414147981 */ /* 0x000f62000c1e1500 */
[-C--:B------:R-:W-:Y:S02]  /*0780*/  LEA.HI.X.SX32 R47, R47, R3.reuse, 0x1, P6 ;  /* 0x000000032f2f7211 */ /* 0x080fe400030f0eff */
[-C--:B------:R-:W-:Y:S01]  /*0790*/  LEA.HI.X.SX32 R55, R55, R3.reuse, 0x1, P0 ;  /* 0x0000000337377211 */ /* 0x080fe200000f0eff */
[----:B------:R-:W5:Y:S01]  /*07a0*/  LDG.E.U16 R36, desc[UR20][R36.64] ;  /* 0x0000001424247981 */ /* 0x000f62000c1e1500 */
[-C--:B------:R-:W-:Y:S02]  /*07b0*/  IADD3 R60, P6, R87, R2.reuse, RZ ;  /* 0x00000002573c7210 */ /* 0x080fe40007fde0ff */
[----:B------:R-:W-:Y:S01]  /*07c0*/  LEA.HI.X.SX32 R49, R49, R3, 0x1, P4 ;  /* 0x0000000331317211 */ /* 0x000fe200020f0eff */
[----:B------:R-:W5:Y:S01]  /*07d0*/  LDG.E.U16 R52, desc[UR20][R52.64] ;  /* 0x0000001434347981 */ /* 0x000f62000c1e1500 */
[----:B------:R-:W-:-:S02]  /*07e0*/  IADD3 R62, P4, R89, R2, RZ ;  /* 0x00000002593e7210 */ /* 0x000fc40007f9e0ff */
[----:B0-----:R-:W-:Y:S01]  /*07f0*/  IADD3 R2, P2, R91, R2, RZ ;  /* 0x000000025b027210 */ /* 0x001fe20007f5e0ff */
[----:B------:R0:W5:Y:S01]  /*0800*/  LDG.E.U16 R7, desc[UR20][R6.64] ;  /* 0x0000001406077981 */ /* 0x000162000c1e1500 */
[-C--:B------:R-:W-:Y:S02]  /*0810*/  LEA.HI.X.SX32 R57, R57, R3.reuse, 0x1, P3 ;  /* 0x0000000339397211 */ /* 0x080fe400018f0eff */
[-C--:B------:R-:W-:Y:S01]  /*0820*/  LEA.HI.X.SX32 R59, R59, R3.reuse, 0x1, P5 ;  /* 0x000000033b3b7211 */ /* 0x080fe200028f0eff */
[----:B------:R-:W5:Y:S01]  /*0830*/  LDG.E.U16 R22, desc[UR20][R22.64] ;  /* 0x0000001416167981 */ /* 0x000f62000c1e1500 */
[-C--:B------:R-:W-:Y:S02]  /*0840*/  LEA.HI.X.SX32 R61, R61, R3.reuse, 0x1, P6 ;  /* 0x000000033d3d7211 */ /* 0x080fe400030f0eff */
[-C--:B------:R-:W-:Y:S01]  /*0850*/  LEA.HI.X.SX32 R63, R63, R3.reuse, 0x1, P4 ;  /* 0x000000033f3f7211 */ /* 0x080fe200020f0eff */
[----:B------:R-:W5:Y:S01]  /*0860*/  LDG.E.U16 R38, desc[UR20][R38.64] ;  /* 0x0000001426267981 */ /* 0x000f62000c1e1500 */
[----:B------:R-:W-:-:S03]  /*0870*/  LEA.HI.X.SX32 R3, R67, R3, 0x1, P2 ;  /* 0x0000000343037211 */ /* 0x000fc600010f0eff */
[----:B------:R-:W5:Y:S04]  /*0880*/  LDG.E.U16 R54, desc[UR20][R54.64] ;  /* 0x0000001436367981 */ /* 0x000f68000c1e1500 */
[----:B------:R1:W5:Y:S04]  /*0890*/  LDG.E.U16 R8, desc[UR20][R8.64] ;  /* 0x0000001408087981 */ /* 0x000368000c1e1500 */
[----:B------:R-:W5:Y:S04]  /*08a0*/  LDG.E.U16 R24, desc[UR20][R24.64] ;  /* 0x0000001418187981 */ /* 0x000f68000c1e1500 */
[----:B------:R-:W5:Y:S04]  /*08b0*/  LDG.E.U16 R40, desc[UR20][R40.64] ;  /* 0x0000001428287981 */ /* 0x000f68000c1e1500 */
        /* <DEDUP_REMOVED lines=16> */
[----:B------:R1:W5:Y:S01]  /*09c0*/  LDG.E.U16 R2, desc[UR20][R2.64] ;  /* 0x0000001402027981 */ /* 0x000362000c1e1500 */
[----:B------:R-:W1:Y:S01]  /*09d0*/  S2UR UR4, SR_CgaCtaId ;  /* 0x00000000000479c3 */ /* 0x000e620000008800 */
[----:B0-----:R-:W-:-:S02]  /*09e0*/  LOP3.LUT R6, R0, 0x3f, RZ, 0xc0, !PT ;  /* 0x0000003f00067812 */ /* 0x001fc400078ec0ff */
[----:B------:R-:W-:Y:S02]  /*09f0*/  LOP3.LUT R4, R0, 0x40, RZ, 0xc0, !PT ;  /* 0x0000004000047812 */ /* 0x000fe400078ec0ff */
[----:B-1----:R-:W-:Y:S01]  /*0a00*/  SHF.L.U32 R9, R6, 0x1, RZ ;  /* 0x0000000106097819 */ /* 0x002fe200000006ff */
[----:B------:R-:W-:Y:S01]  /*0a10*/  UMOV UR13, 0x400 ;  /* 0x00000400000d7882 */ /* 0x000fe20000000000 */
[----:B------:R-:W-:-:S03]  /*0a20*/  VIADD R188, R65, 0x80 ;  /* 0x0000008041bc7836 */ /* 0x000fc60000000000 */
[----:B------:R-:W-:Y:S02]  /*0a30*/  IMAD R11, R4, 0x40, R9 ;  /* 0x00000040040b7824 */ /* 0x000fe400078e0209 */
[----:B------:R-:W-:-:S03]  /*0a40*/  ISETP.GE.AND P0, PT, R188, 0x1, PT ;  /* 0x00000001bc00780c */ /* 0x000fc60003f06270 */
[C---:B------:R-:W-:Y:S02]  /*0a50*/  LOP3.LUT R13, R11.reuse, 0x10, RZ, 0x3c, !PT ;  /* 0x000000100b0d7812 */ /* 0x040fe400078e3cff */
[C---:B------:R-:W-:Y:S01]  /*0a60*/  LOP3.LUT R3, R11.reuse, 0x20, RZ, 0x3c, !PT ;  /* 0x000000200b037812 */ /* 0x040fe200078e3cff */
[----:B------:R-:W-:Y:S01]  /*0a70*/  ULEA UR13, UR4, UR13, 0x18 ;  /* 0x0000000d040d7291 */ /* 0x000fe2000f8ec03f */
[----:B------:R-:W-:Y:S01]  /*0a80*/  LOP3.LUT R15, R11, 0x30, RZ, 0x3c, !PT ;  /* 0x000000300b0f7812 */ /* 0x000fe200078e3cff */
[C---:B------:R-:W-:Y:S01]  /*0a90*/  IMAD.SHL.U32 R167, R0.reuse, 0x10, RZ ;  /* 0x0000001000a77824 */ /* 0x040fe200078e00ff */
[C---:B------:R-:W-:Y:S01]  /*0aa0*/  SHF.L.U32 R170, R0.reuse, 0x2, RZ ;  /* 0x0000000200aa7819 */ /* 0x040fe200000006ff */
[C---:B------:R-:W-:Y:S02]  /*0ab0*/  IMAD.SHL.U32 R168, R0.reuse, 0x40, RZ ;  /* 0x0000004000a87824 */ /* 0x040fe400078e00ff */
[----:B------:R-:W-:Y:S01]  /*0ac0*/  IMAD.SHL.U32 R169, R0, 0x8, RZ ;  /* 0x0000000800a97824 */ /* 0x000fe200078e00ff */
[----:B------:R-:W-:Y:S01]  /*0ad0*/  MOV R181, 0x3f800000 ;  /* 0x3f80000000b57802 */ /* 0x000fe20000000f00 */
[----:B------:R-:W-:Y:S01]  /*0ae0*/  IMAD.MOV.U32 R180, RZ, RZ, 0x3f800000 ;  /* 0x3f800000ffb47424 */ /* 0x000fe200078e00ff */
[----:B------:R-:W-:Y:S01]  /*0af0*/  CS2R R104, SRZ ;  /* 0x0000000000687805 */ /* 0x000fe2000001ff00 */
[----:B------:R-:W-:Y:S01]  /*0b00*/  IMAD.MOV.U32 R59, RZ, RZ, -0x800000 ;  /* 0xff800000ff3b7424 */ /* 0x000fe200078e00ff */
[----:B------:R-:W-:Y:S01]  /*0b10*/  CS2R R106, SRZ ;  /* 0x00000000006a7805 */ /* 0x000fe2000001ff00 */
[----:B------:R-:W-:Y:S01]  /*0b20*/  IMAD.MOV.U32 R87, RZ, RZ, -0x800000 ;  /* 0xff800000ff577424 */ /* 0x000fe200078e00ff */
[----:B------:R-:W-:Y:S01]  /*0b30*/  CS2R R108, SRZ ;  /* 0x00000000006c7805 */ /* 0x000fe2000001ff00 */
[----:B------:R-:W-:Y:S01]  /*0b40*/  IMAD.MOV.U32 R204, RZ, RZ, -0x800000 ;  /* 0xff800000ffcc7424 */ /* 0x000fe200078e00ff */
[----:B------:R-:W-:Y:S01]  /*0b50*/  CS2R R110, SRZ ;  /* 0x00000000006e7805 */ /* 0x000fe2000001ff00 */
[----:B------:R-:W-:Y:S01]  /*0b60*/  IMAD.MOV.U32 R182, RZ, RZ, 0x3f800000 ;  /* 0x3f800000ffb67424 */ /* 0x000fe200078e00ff */
[----:B------:R-:W-:Y:S01]  /*0b70*/  CS2R R112, SRZ ;  /* 0x0000000000707805 */ /* 0x000fe2000001ff00 */
[----:B------:R-:W-:Y:S01]  /*0b80*/  IMAD.MOV.U32 R183, RZ, RZ, 0x3f800000 ;  /* 0x3f800000ffb77424 */ /* 0x000fe200078e00ff */
[----:B------:R-:W-:-:S02]  /*0b90*/  CS2R R114, SRZ ;  /* 0x0000000000727805 */ /* 0x000fc4000001ff00 */
[----:B------:R-:W-:Y:S02]  /*0ba0*/  CS2R R116, SRZ ;  /* 0x0000000000747805 */ /* 0x000fe4000001ff00 */
[----:B------:R-:W-:Y:S02]  /*0bb0*/  CS2R R118, SRZ ;  /* 0x0000000000767805 */ /* 0x000fe4000001ff00 */
[----:B------:R-:W-:Y:S02]  /*0bc0*/  CS2R R88, SRZ ;  /* 0x0000000000587805 */ /* 0x000fe4000001ff00 */
[----:B------:R-:W-:Y:S02]  /*0bd0*/  CS2R R90, SRZ ;  /* 0x00000000005a7805 */ /* 0x000fe4000001ff00 */
[----:B------:R-:W-:Y:S02]  /*0be0*/  CS2R R92, SRZ ;  /* 0x00000000005c7805 */ /* 0x000fe4000001ff00 */
[----:B------:R-:W-:-:S02]  /*0bf0*/  CS2R R94, SRZ ;  /* 0x00000000005e7805 */ /* 0x000fc4000001ff00 */
[----:B------:R-:W-:Y:S02]  /*0c00*/  CS2R R96, SRZ ;  /* 0x0000000000607805 */ /* 0x000fe4000001ff00 */
[----:B------:R-:W-:Y:S02]  /*0c10*/  CS2R R98, SRZ ;  /* 0x0000000000627805 */ /* 0x000fe4000001ff00 */
[----:B------:R-:W-:Y:S02]  /*0c20*/  CS2R R100, SRZ ;  /* 0x0000000000647805 */ /* 0x000fe4000001ff00 */
[----:B------:R-:W-:Y:S02]  /*0c30*/  CS2R R102, SRZ ;  /* 0x0000000000667805 */ /* 0x000fe4000001ff00 */
[----:B------:R-:W-:Y:S01]  /*0c40*/  LOP3.LUT R167, R167, 0xf0, RZ, 0xc0, !PT ;  /* 0x000000f0a7a77812 */ /* 0x000fe200078ec0ff */
[----:B------:R-:W-:Y:S01]  /*0c50*/  IMAD.SHL.U32 R171, R0, 0x2, RZ ;  /* 0x0000000200ab7824 */ /* 0x000fe200078e00ff */
[----:B------:R-:W-:-:S02]  /*0c60*/  LOP3.LUT R168, R168, 0x400, RZ, 0xc0, !PT ;  /* 0x00000400a8a87812 */ /* 0x000fc400078ec0ff */
[----:B------:R-:W-:Y:S02]  /*0c70*/  LOP3.LUT R169, R169, 0x38, RZ, 0xc0, !PT ;  /* 0x00000038a9a97812 */ /* 0x000fe400078ec0ff */
[----:B------:R-:W-:Y:S01]  /*0c80*/  LOP3.LUT R170, R170, 0x1c0, RZ, 0xc0, !PT ;  /* 0x000001c0aaaa7812 */ /* 0x000fe200078ec0ff */
[----:B--2---:R-:W-:Y:S04]  /*0c90*/  STS.U16 [R11+UR13], R64 ;  /* 0x000000400b007988 */ /* 0x004fe8000800040d */
[----:B---3--:R-:W-:Y:S04]  /*0ca0*/  STS.U16 [R11+UR13+0x400], R18 ;  /* 0x000400120b007988 */ /* 0x008fe8000800040d */
[----:B----4-:R-:W-:Y:S04]  /*0cb0*/  STS.U16 [R11+UR13+0x800], R34 ;  /* 0x000800220b007988 */ /* 0x010fe8000800040d */
[----:B-----5:R-:W-:Y:S04]  /*0cc0*/  STS.U16 [R11+UR13+0xc00], R50 ;  /* 0x000c00320b007988 */ /* 0x020fe8000800040d */
[----:B------:R0:W-:Y:S04]  /*0cd0*/  STS.U16 [R13+UR13+0x80], R5 ;  /* 0x000080050d007988 */ /* 0x0001e8000800040d */
[----:B------:R-:W-:Y:S04]  /*0ce0*/  STS.U16 [R13+UR13+0x480], R20 ;  /* 0x000480140d007988 */ /* 0x000fe8000800040d */
[----:B------:R-:W-:Y:S01]  /*0cf0*/  STS.U16 [R13+UR13+0x880], R36 ;  /* 0x000880240d007988 */ /* 0x000fe2000800040d */
[----:B0-----:R-:W-:-:S03]  /*0d00*/  LOP3.LUT R5, R11, 0x40, RZ, 0x3c, !PT ;  /* 0x000000400b057812 */ /* 0x001fc600078e3cff */
[----:B------:R0:W-:Y:S04]  /*0d10*/  STS.U16 [R13+UR13+0xc80], R52 ;  /* 0x000c80340d007988 */ /* 0x0001e8000800040d */
[----:B------:R-:W-:Y:S04]  /*0d20*/  STS.U16 [R3+UR13+0x100], R7 ;  /* 0x0001000703007988 */ /* 0x000fe8000800040d */
[----:B------:R-:W-:Y:S01]  /*0d30*/  STS.U16 [R3+UR13+0x500], R22 ;  /* 0x0005001603007988 */ /* 0x000fe2000800040d */
[----:B0-----:R-:W-:-:S03]  /*0d40*/  LOP3.LUT R13, R11, 0x50, RZ, 0x3c, !PT ;  /* 0x000000500b0d7812 */ /* 0x001fc600078e3cff */
[----:B------:R-:W-:Y:S04]  /*0d50*/  STS.U16 [R3+UR13+0x900], R38 ;  /* 0x0009002603007988 */ /* 0x000fe8000800040d */
[----:B------:R0:W-:Y:S04]  /*0d60*/  STS.U16 [R3+UR13+0xd00], R54 ;  /* 0x000d003603007988 */ /* 0x0001e8000800040d */
[----:B------:R-:W-:Y:S04]  /*0d70*/  STS.U16 [R15+UR13+0x180], R8 ;  /* 0x000180080f007988 */ /* 0x000fe8000800040d */
[----:B------:R-:W-:Y:S01]  /*0d80*/  STS.U16 [R15+UR13+0x580], R24 ;  /* 0x000580180f007988 */ /* 0x000fe2000800040d */
[----:B0-----:R-:W-:-:S02]  /*0d90*/  LOP3.LUT R3, R11, 0x60, RZ, 0x3c, !PT ;  /* 0x000000600b037812 */ /* 0x001fc400078e3cff */
[----:B------:R-:W-:Y:S01]  /*0da0*/  LOP3.LUT R11, R11, 0x70, RZ, 0x3c, !PT ;  /* 0x000000700b0b7812 */ /* 0x000fe200078e3cff */
[----:B------:R-:W-:Y:S04]  /*0db0*/  STS.U16 [R15+UR13+0x980], R40 ;  /* 0x000980280f007988 */ /* 0x000fe8000800040d */
[----:B------:R0:W-:Y:S04]  /*0dc0*/  STS.U16 [R15+UR13+0xd80], R56 ;  /* 0x000d80380f007988 */ /* 0x0001e8000800040d */
[----:B------:R-:W-:Y:S04]  /*0dd0*/  STS.U16 [R5+UR13+0x200], R10 ;  /* 0x0002000a05007988 */ /* 0x000fe8000800040d */
        /* <DEDUP_REMOVED lines=10> */
[----:B------:R-:W-:Y:S01]  /*0e80*/  STS.U16 [R3+UR13+0xf00], R62 ;  /* 0x000f003e03007988 */ /* 0x000fe2000800040d */
[----:B0-----:R-:W-:-:S03]  /*0e90*/  IMAD.MOV.U32 R56, RZ, RZ, -0x800000 ;  /* 0xff800000ff387424 */ /* 0x001fc600078e00ff */
[----:B------:R-:W-:Y:S04]  /*0ea0*/  STS.U16 [R11+UR13+0x380], R16 ;  /* 0x000380100b007988 */ /* 0x000fe8000800040d */
[----:B------:R-:W-:Y:S04]  /*0eb0*/  STS.U16 [R11+UR13+0x780], R32 ;  /* 0x000780200b007988 */ /* 0x000fe8000800040d */
[----:B------:R-:W-:Y:S04]  /*0ec0*/  STS.U16 [R11+UR13+0xb80], R48 ;  /* 0x000b80300b007988 */ /* 0x000fe8000800040d */
[----:B------:R0:W-:Y:S02]  /*0ed0*/  STS.U16 [R11+UR13+0xf80], R2 ;  /* 0x000f80020b007988 */ /* 0x0001e4000800040d */
[----:B0-----:R-:W-:Y:S01]  /*0ee0*/  LOP3.LUT R2, R0, 0x60, RZ, 0xc0, !PT ;  /* 0x0000006000027812 */ /* 0x001fe200078ec0ff */
[----:B------:R-:W-:Y:S06]  /*0ef0*/  @!P0 BRA `(.L_x_0) ;  /* 0x0000004000348947 */ /* 0x000fec0003800000 */
[----:B------:R-:W0:Y:S01]  /*0f00*/  LDC.64 R138, c[0x0][0x260] ;  /* 0x00009800ff8a7b82 */ /* 0x000e220000000a00 */
[----:B------:R-:W-:Y:S01]  /*0f10*/  SHF.R.U32.HI R172, RZ, 0x2, R0 ;  /* 0x00000002ffac7819 */ /* 0x000fe20000011600 */
[----:B------:R-:W-:Y:S01]  /*0f20*/  ULDC UR4, c[0x0][0x258] ;  /* 0x0000960000047ab9 */ /* 0x000fe20000000800 */
[----:B------:R-:W-:Y:S01]  /*0f30*/  SHF.R.U32.HI R2, RZ, 0x1, R2 ;  /* 0x00000001ff027819 */ /* 0x000fe20000011602 */
[----:B------:R-:W-:Y:S01]  /*0f40*/  ULDC.64 UR6, c[0x0][0x218] ;  /* 0x0000860000067ab9 */ /* 0x000fe20000000a00 */
[----:B------:R-:W-:Y:S01]  /*0f50*/  SGXT.U32 R172, R172, 0x3 ;  /* 0x00000003acac781a */ /* 0x000fe20000000000 */
[----:B------:R-:W-:Y:S01]  /*0f60*/  USHF.R.U32.HI UR16, URZ, 0x4, UR13 ;  /* 0x000000043f107899 */ /* 0x000fe2000801160d */
[----:B------:R-:W-:Y:S01]  /*0f70*/  ISETP.NE.U32.AND P0, PT, R4, RZ, PT ;  /* 0x000000ff0400720c */ /* 0x000fe20003f05070 */
[----:B------:R-:W1:Y:S01]  /*0f80*/  LDC.64 R140, c[0x0][0x250] ;  /* 0x00009400ff8c7b82 */ /* 0x000e620000000a00 */
[----:B------:R-:W-:Y:S01]  /*0f90*/  LOP3.LUT R172, R65, R2, R172, 0xfe, !PT ;  /* 0x0000000241ac7212 */ /* 0x000fe200078efeac */
[----:B------:R-:W-:Y:S01]  /*0fa0*/  USGXT.U32 UR16, UR16, 0xe ;  /* 0x0000000e1010789a */ /* 0x000fe20008000000 */
[----:B------:R-:W-:Y:S01]  /*0fb0*/  LOP3.LUT R2, R0, 0x1f, RZ, 0xc0, !PT ;  /* 0x0000001f00027812 */ /* 0x000fe200078ec0ff */
[----:B------:R-:W-:Y:S01]  /*0fc0*/  UMOV UR10, 0xfffffffe ;  /* 0xfffffffe000a7882 */ /* 0x000fe20000000000 */
[--C-:B------:R-:W-:Y:S01]  /*0fd0*/  SHF.R.U32.HI R4, RZ, 0x5, R0.reuse ;  /* 0x00000005ff047819 */ /* 0x100fe20000011600 */
[----:B------:R-:W-:Y:S01]  /*0fe0*/  UIADD3 UR8, UP0, UR16, 0x80, URZ ;  /* 0x0000008010087890 */ /* 0x000fe2000ff1e03f */
[----:B------:R-:W-:Y:S01]  /*0ff0*/  SHF.R.U32.HI R10, RZ, 0x6, R0 ;  /* 0x00000006ff0a7819 */ /* 0x000fe20000011600 */
[----:B------:R-:W2:Y:S01]  /*1000*/  LDC R28, c[0x0][0x268] ;  /* 0x00009a00ff1c7b82 */ /* 0x000ea20000000800 */
[----:B------:R-:W-:Y:S01]  /*1010*/  IMAD R3, R2, UR4, RZ ;  /* 0x0000000402037c24 */ /* 0x000fe2000f8e02ff */
[----:B------:R-:W-:Y:S01]  /*1020*/  SGXT.U32 R2, R4, 0x2 ;  /* 0x000000020402781a */ /* 0x000fe20000000000 */
[----:B------:R-:W-:Y:S01]  /*1030*/  ULDC.64 UR4, c[0x0][0x220] ;  /* 0x0000880000047ab9 */ /* 0x000fe20000000a00 */
[----:B------:R-:W-:Y:S01]  /*1040*/  SEL R178, RZ, 0x90, !P0 ;  /* 0x00000090ffb27807 */ /* 0x000fe20004000000 */
[C---:B------:R-:W-:Y:S01]  /*1050*/  IMAD.SHL.U32 R5, R3.reuse, 0x2, RZ ;  /* 0x0000000203057824 */ /* 0x040fe200078e00ff */
[----:B------:R-:W-:Y:S01]  /*1060*/  UMOV UR11, 0x7fffffdf ;  /* 0x7fffffdf000b7882 */ /* 0x000fe20000000000 */
[----:B------:R-:W-:Y:S01]  /*1070*/  IMAD.HI R3, R3, 0x2, RZ ;  /* 0x0000000203037827 */ /* 0x000fe200078e02ff */
[----:B------:R-:W-:-:S02]  /*1080*/  LOP3.LUT R178, R178, R9, RZ, 0x3c, !PT ;  /* 0x00000009b2b27212 */ /* 0x000fc400078e3cff */
[----:B------:R-:W-:Y:S02]  /*1090*/  CS2R R104, SRZ ;  /* 0x0000000000687805 */ /* 0x000fe4000001ff00 */
[----:B------:R-:W-:Y:S01]  /*10a0*/  MOV R183, 0x3f800000 ;  /* 0x3f80000000b77802 */ /* 0x000fe20000000f00 */
[----:B0-----:R-:W-:Y:S01]  /*10b0*/  IMAD R138, R138, UR12, RZ ;  /* 0x0000000c8a8a7c24 */ /* 0x001fe2000f8e02ff */
[----:B------:R-:W-:Y:S01]  /*10c0*/  CS2R R106, SRZ ;  /* 0x00000000006a7805 */ /* 0x000fe2000001ff00 */
[----:B------:R-:W-:Y:S01]  /*10d0*/  IMAD R11, R6, R139, RZ ;  /* 0x0000008b060b7224 */ /* 0x000fe200078e02ff */
[----:B------:R-:W-:Y:S01]  /*10e0*/  CS2R R108, SRZ ;  /* 0x00000000006c7805 */ /* 0x000fe2000001ff00 */
[----:B------:R-:W-:Y:S01]  /*10f0*/  IMAD.SHL.U32 R7, R138, 0x2, RZ ;  /* 0x000000028a077824 */ /* 0x000fe200078e00ff */
[----:B------:R-:W-:Y:S01]  /*1100*/  CS2R R110, SRZ ;  /* 0x00000000006e7805 */ /* 0x000fe2000001ff00 */
[----:B-1----:R-:W-:Y:S01]  /*1110*/  IMAD R4, R2, R141, RZ ;  /* 0x0000008d02047224 */ /* 0x002fe200078e02ff */
[----:B------:R-:W-:Y:S01]  /*1120*/  CS2R R112, SRZ ;  /* 0x0000000000707805 */ /* 0x000fe2000001ff00 */
[----:B------:R-:W-:Y:S01]  /*1130*/  IMAD R140, R140, UR12, RZ ;  /* 0x0000000c8c8c7c24 */ /* 0x000fe2000f8e02ff */
[----:B------:R-:W-:Y:S01]  /*1140*/  CS2R R114, SRZ ;  /* 0x0000000000727805 */ /* 0x000fe2000001ff00 */
[----:B------:R-:W-:Y:S01]  /*1150*/  IMAD.SHL.U32 R8, R11, 0x2, RZ ;  /* 0x000000020b087824 */ /* 0x000fe200078e00ff */
[----:B------:R-:W-:Y:S01]  /*1160*/  CS2R R116, SRZ ;  /* 0x0000000000747805 */ /* 0x000fe2000001ff00 */
[C---:B------:R-:W-:Y:S01]  /*1170*/  IMAD R6, R141.reuse, 0x4, R4 ;  /* 0x000000048d067824 */ /* 0x040fe200078e0204 */
[----:B------:R-:W-:Y:S01]  /*1180*/  CS2R R118, SRZ ;  /* 0x0000000000767805 */ /* 0x000fe2000001ff00 */
[----:B------:R-:W-:Y:S01]  /*1190*/  IMAD.SHL.U32 R2, R140, 0x2, RZ ;  /* 0x000000028c027824 */ /* 0x000fe200078e00ff */
[----:B------:R-:W-:Y:S01]  /*11a0*/  IADD3 R26, P3, P4, R8, UR4, R7 ;  /* 0x00000004081a7c10 */ /* 0x000fe2000fc7e007 */
[----:B------:R-:W-:Y:S01]  /*11b0*/  IMAD.HI R140, R140, 0x2, RZ ;  /* 0x000000028c8c7827 */ /* 0x000fe200078e02ff */
[----:B------:R-:W-:-:S02]  /*11c0*/  LEA R8, R141, R6, 0x2 ;  /* 0x000000068d087211 */ /* 0x000fc400078e10ff */
[----:B------:R-:W-:Y:S02]  /*11d0*/  CS2R R88, SRZ ;  /* 0x0000000000587805 */ /* 0x000fe4000001ff00 */
[----:B------:R-:W-:Y:S01]  /*11e0*/  IADD3 R131, P1, P2, R5, UR6, R2 ;  /* 0x0000000605837c10 */ /* 0x000fe2000fa3e002 */
[----:B------:R-:W-:Y:S01]  /*11f0*/  IMAD.HI R138, R138, 0x2, RZ ;  /* 0x000000028a8a7827 */ /* 0x000fe200078e02ff */
[----:B------:R-:W-:Y:S01]  /*1200*/  SGXT.U32 R2, R10, 0x1 ;  /* 0x000000010a02781a */ /* 0x000fe20000000000 */
[----:B------:R-:W-:Y:S01]  /*1210*/  UIADD3 UR6, UR13, 0x2000, URZ ;  /* 0x000020000d067890 */ /* 0x000fe2000fffe03f */
[----:B------:R-:W-:Y:S01]  /*1220*/  IADD3.X R17, R3, UR7, R140, P1, P2 ;  /* 0x0000000703117c10 */ /* 0x000fe20008fe448c */
[C---:B------:R-:W-:Y:S01]  /*1230*/  IMAD R10, R141.reuse, 0x4, R8 ;  /* 0x000000048d0a7824 */ /* 0x040fe200078e0208 */
[-C--:B------:R-:W-:Y:S01]  /*1240*/  LEA R142, P0, R4, R131.reuse, 0x1 ;  /* 0x00000083048e7211 */ /* 0x080fe200078008ff */
[----:B--2---:R-:W-:Y:S01]  /*1250*/  IMAD R5, R2, R28, RZ ;  /* 0x0000001c02057224 */ /* 0x004fe200078e02ff */
[----:B------:R-:W-:Y:S01]  /*1260*/  LEA R144, P1, R6, R131, 0x1 ;  /* 0x0000008306907211 */ /* 0x000fe200078208ff */
[C---:B------:R-:W-:Y:S01]  /*1270*/  IMAD R2, R141.reuse, 0x4, R10 ;  /* 0x000000048d027824 */ /* 0x040fe200078e020a */
[-C--:B------:R-:W-:Y:S01]  /*1280*/  LEA.HI.X.SX32 R143, R4, R17.reuse, 0x1, P0 ;  /* 0x00000011048f7211 */ /* 0x080fe200000f0eff */
[----:B------:R-:W-:Y:S01]  /*1290*/  IMAD R3, R28, 0x2, R5 ;  /* 0x000000021c037824 */ /* 0x000fe200078e0205 */
[----:B------:R-:W-:Y:S01]  /*12a0*/  LEA.HI.X.SX32 R145, R6, R17, 0x1, P1 ;  /* 0x0000001106917211 */ /* 0x000fe200008f0eff */
[C---:B------:R-:W-:Y:S01]  /*12b0*/  IMAD R12, R141.reuse, 0x4, R2 ;  /* 0x000000048d0c7824 */ /* 0x040fe200078e0202 */
[-C--:B------:R-:W-:Y:S01]  /*12c0*/  LEA R146, P0, R8, R131.reuse, 0x1 ;  /* 0x0000008308927211 */ /* 0x080fe200078008ff */
[----:B------:R-:W-:Y:S01]  /*12d0*/  IMAD R7, R28, 0x2, R3 ;  /* 0x000000021c077824 */ /* 0x000fe200078e0203 */
[----:B------:R-:W-:Y:S01]  /*12e0*/  LEA R148, P1, R10, R131, 0x1 ;  /* 0x000000830a947211 */ /* 0x000fe200078208ff */
[----:B------:R-:W-:Y:S01]  /*12f0*/  IMAD R14, R141, 0x4, R12 ;  /* 0x000000048d0e7824 */ /* 0x000fe200078e020c */
[-C--:B------:R-:W-:Y:S01]  /*1300*/  LEA.HI.X.SX32 R147, R8, R17.reuse, 0x1, P0 ;  /* 0x0000001108937211 */ /* 0x080fe200000f0eff */
[----:B------:R-:W-:Y:S01]  /*1310*/  IMAD.HI R11, R11, 0x2, RZ ;  /* 0x000000020b0b7827 */ /* 0x000fe200078e02ff */
[----:B------:R-:W-:Y:S01]  /*1320*/  LEA.HI.X.SX32 R149, R10, R17, 0x1, P1 ;  /* 0x000000110a957211 */ /* 0x000fe200008f0eff */
[----:B------:R-:W-:Y:S01]  /*1330*/  USHF.R.U32.HI UR6, URZ, 0x4, UR6 ;  /* 0x000000043f067899 */ /* 0x000fe20008011606 */
[C---:B------:R-:W-:Y:S01]  /*1340*/  LEA R4, R141.reuse, R14, 0x2 ;  /* 0x0000000e8d047211 */ /* 0x040fe200078e10ff */
[----:B------:R-:W-:Y:S01]  /*1350*/  IMAD R9, R28, 0x2, R7 ;  /* 0x000000021c097824 */ /* 0x000fe200078e0207 */
[-C--:B------:R-:W-:Y:S01]  /*1360*/  LEA R150, P0, R2, R131.reuse, 0x1 ;  /* 0x0000008302967211 */ /* 0x080fe200078008ff */
[----:B------:R-:W-:Y:S01]  /*1370*/  USGXT.U32 UR6, UR6, 0xe ;  /* 0x0000000e0606789a */ /* 0x000fe20008000000 */
[----:B------:R-:W-:Y:S01]  /*1380*/  LEA R152, P1, R12, R131, 0x1 ;  /* 0x000000830c987211 */ /* 0x000fe200078208ff */
[C---:B------:R-:W-:Y:S01]  /*1390*/  IMAD R6, R141.reuse, 0x4, R4 ;  /* 0x000000048d067824 */ /* 0x040fe200078e0204 */
[-C--:B------:R-:W-:Y:S01]  /*13a0*/  LEA.HI.X.SX32 R151, R2, R17.reuse, 0x1, P0 ;  /* 0x0000001102977211 */ /* 0x080fe200000f0eff */
[----:B------:R-:W-:Y:S01]  /*13b0*/  UIADD3 UR14, UP1, UR6, 0x2, URZ ;  /* 0x00000002060e7890 */ /* 0x000fe2000ff3e03f */
[----:B------:R-:W-:Y:S01]  /*13c0*/  LEA.HI.X.SX32 R153, R12, R17, 0x1, P1 ;  /* 0x000000110c997211 */ /* 0x000fe200008f0eff */
[C---:B------:R-:W-:Y:S01]  /*13d0*/  IMAD R8, R141.reuse, 0x4, R6 ;  /* 0x000000048d087824 */ /* 0x040fe200078e0206 */
[-C--:B------:R-:W-:Y:S01]  /*13e0*/  LEA R156, P1, R4, R131.reuse, 0x1 ;  /* 0x00000083049c7211 */ /* 0x080fe200078208ff */
[----:B------:R-:W-:Y:S01]  /*13f0*/  UMOV UR7, URZ ;  /* 0x0000003f00077c82 */ /* 0x000fe20008000000 */
[----:B------:R-:W-:Y:S01]  /*1400*/  LEA R158, P2, R6, R131, 0x1 ;  /* 0x00000083069e7211 */ /* 0x000fe200078408ff */
[C---:B------:R-:W-:Y:S01]  /*1410*/  IMAD R10, R141.reuse, 0x4, R8 ;  /* 0x000000048d0a7824 */ /* 0x040fe200078e0208 */
[-C--:B------:R-:W-:Y:S01]  /*1420*/  LEA.HI.X.SX32 R157, R4, R17.reuse, 0x1, P1 ;  /* 0x00000011049d7211 */ /* 0x080fe200008f0eff */
[----:B------:R-:W-:Y:S01]  /*1430*/  UIADD3.X UR15, UR7, 0x40000040, URZ, UP1, !UPT ;  /* 0x40000040070f7890 */ /* 0x000fe20008ffe43f */
[----:B------:R-:W-:Y:S01]  /*1440*/  LEA.HI.X.SX32 R159, R6, R17, 0x1, P2 ;  /* 0x00000011069f7211 */ /* 0x000fe200010f0eff */
[----:B------:R-:W-:Y:S01]  /*1450*/  IMAD R2, R141, 0x4, R10 ;  /* 0x000000048d027824 */ /* 0x000fe200078e020a */
[----:B------:R-:W-:Y:S01]  /*1460*/  IADD3.X R138, R11, UR5, R138, P3, P4 ;  /* 0x000000050b8a7c10 */ /* 0x000fe20009fe848a */
[----:B------:R-:W-:Y:S01]  /*1470*/  IMAD R11, R28, 0x2, R9 ;  /* 0x000000021c0b7824 */ /* 0x000fe200078e0209 */
[-C--:B------:R-:W-:Y:S01]  /*1480*/  LEA R154, P0, R14, R131.reuse, 0x1 ;  /* 0x000000830e9a7211 */ /* 0x080fe200078008ff */
[C---:B------:R-:W-:Y:S01]  /*1490*/  IMAD R12, R141.reuse, 0x4, R2 ;  /* 0x000000048d0c7824 */ /* 0x040fe200078e0202 */
[----:B------:R-:W-:Y:S01]  /*14a0*/  LEA R164, P2, R2, R131, 0x1 ;  /* 0x0000008302a47211 */ /* 0x000fe200078408ff */
[----:B------:R-:W-:Y:S01]  /*14b0*/  IMAD R13, R28, 0x2, R11 ;  /* 0x000000021c0d7824 */ /* 0x000fe200078e020b */
[-C--:B------:R-:W-:Y:S01]  /*14c0*/  LEA.HI.X.SX32 R155, R14, R17.reuse, 0x1, P0 ;  /* 0x000000110e9b7211 */ /* 0x080fe200000f0eff */
[C---:B------:R-:W-:Y:S01]  /*14d0*/  IMAD R4, R141.reuse, 0x4, R12 ;  /* 0x000000048d047824 */ /* 0x040fe200078e020c */
[----:B------:R-:W-:Y:S01]  /*14e0*/  LEA.HI.X.SX32 R165, R2, R17, 0x1, P2 ;  /* 0x0000001102a57211 */ /* 0x000fe200010f0eff */
[----:B------:R-:W-:Y:S01]  /*14f0*/  UMOV UR5, URZ ;  /* 0x0000003f00057c82 */ /* 0x000fe20008000000 */
[-C--:B------:R-:W-:Y:S01]  /*1500*/  LEA R160, P0, R8, R131.reuse, 0x1 ;  /* 0x0000008308a07211 */ /* 0x080fe200078008ff */
[C---:B------:R-:W-:Y:S01]  /*1510*/  IMAD R6, R141.reuse, 0x4, R4 ;  /* 0x000000048d067824 */ /* 0x040fe200078e0204 */
[----:B------:R-:W-:Y:S01]  /*1520*/  LEA R162, P1, R10, R131, 0x1 ;  /* 0x000000830aa27211 */ /* 0x000fe200078208ff */
[----:B------:R-:W-:Y:S01]  /*1530*/  UIADD3.X UR9, UR5, 0x40000040, URZ, UP0, !UPT ;  /* 0x4000004005097890 */ /* 0x000fe200087fe43f */
[----:B------:R-:W-:Y:S01]  /*1540*/  LEA R15, R28, R13, 0x1 ;  /* 0x0000000d1c0f7211 */ /* 0x000fe200078e08ff */
[----:B------:R-:W-:Y:S01]  /*1550*/  IMAD R2, R141, 0x4, R6 ;  /* 0x000000048d027824 */ /* 0x000fe200078e0206 */
[-C--:B------:R-:W-:Y:S01]  /*1560*/  LEA.HI.X.SX32 R161, R8, R17.reuse, 0x1, P0 ;  /* 0x0000001108a17211 */ /* 0x080fe200000f0eff */
[----:B------:R-:W-:Y:S01]  /*1570*/  IMAD.MOV.U32 R184, RZ, RZ, -0x800000 ;  /* 0xff800000ffb87424 */ /* 0x000fe200078e00ff */
[----:B------:R-:W-:Y:S01]  /*1580*/  LEA.HI.X.SX32 R163, R10, R17, 0x1, P1 ;  /* 0x000000110aa37211 */ /* 0x000fe200008f0eff */
[----:B------:R-:W-:Y:S01]  /*1590*/  IMAD.MOV.U32 R180, RZ, RZ, 0x3f800000 ;  /* 0x3f800000ffb47424 */ /* 0x000fe200078e00ff */
[-C--:B------:R-:W-:Y:S01]  /*15a0*/  LEA R130, P3, R2, R131.reuse, 0x1 ;  /* 0x0000008302827211 */ /* 0x080fe200078608ff */
[----:B------:R-:W-:Y:S01]  /*15b0*/  IMAD.MOV.U32 R179, RZ, RZ, RZ ;  /* 0x000000ffffb37224 */ /* 0x000fe200078e00ff */
[-C--:B------:R-:W-:Y:S01]  /*15c0*/  LEA R136, P0, R12, R131.reuse, 0x1 ;  /* 0x000000830c887211 */ /* 0x080fe200078008ff */
[----:B------:R-:W-:Y:S01]  /*15d0*/  IMAD.MOV.U32 R173, RZ, RZ, RZ ;  /* 0x000000ffffad7224 */ /* 0x000fe200078e00ff */
[-C--:B------:R-:W-:Y:S01]  /*15e0*/  LEA R134, P1, R4, R131.reuse, 0x1 ;  /* 0x0000008304867211 */ /* 0x080fe200078208ff */
[----:B------:R-:W-:Y:S01]  /*15f0*/  IMAD.MOV.U32 R181, RZ, RZ, 0x3f800000 ;  /* 0x3f800000ffb57424 */ /* 0x000fe200078e00ff */
[----:B------:R-:W-:Y:S01]  /*1600*/  LEA R132, P2, R6, R131, 0x1 ;  /* 0x0000008306847211 */ /* 0x000fe200078408ff */
[----:B------:R-:W-:Y:S01]  /*1610*/  IMAD.MOV.U32 R182, RZ, RZ, 0x3f800000 ;  /* 0x3f800000ffb67424 */ /* 0x000fe200078e00ff */
[-C--:B------:R-:W-:Y:S01]  /*1620*/  LEA.HI.X.SX32 R131, R2, R17.reuse, 0x1, P3 ;  /* 0x0000001102837211 */ /* 0x080fe200018f0eff */
[----:B------:R-:W-:Y:S01]  /*1630*/  IMAD R2, R28, 0x2, R15 ;  /* 0x000000021c027824 */ /* 0x000fe200078e020f */
[-C--:B------:R-:W-:Y:S01]  /*1640*/  LEA.HI.X.SX32 R135, R4, R17.reuse, 0x1, P1 ;  /* 0x0000001104877211 */ /* 0x080fe200008f0eff */
[----:B------:R-:W-:Y:S01]  /*1650*/  IMAD.MOV.U32 R186, RZ, RZ, -0x800000 ;  /* 0xff800000ffba7424 */ /* 0x000fe200078e00ff */
[----:B------:R-:W-:Y:S01]  /*1660*/  LEA R126, P1, R3, R26, 0x1 ;  /* 0x0000001a037e7211 */ /* 0x000fe200078208ff */
[----:B------:R-:W-:Y:S01]  /*1670*/  IMAD.MOV.U32 R185, RZ, RZ, -0x800000 ;  /* 0xff800000ffb97424 */ /* 0x000fe200078e00ff */
[----:B------:R-:W-:Y:S01]  /*1680*/  LEA R4, R28, R2, 0x1 ;  /* 0x000000021c047211 */ /* 0x000fe200078e08ff */
[----:B------:R-:W-:Y:S01]  /*1690*/  IMAD.MOV.U32 R187, RZ, RZ, -0x800000 ;  /* 0xff800000ffbb7424 */ /* 0x000fe200078e00ff */
[----:B------:R-:W-:-:S02]  /*16a0*/  LEA.HI.X.SX32 R137, R12, R17, 0x1, P0 ;  /* 0x000000110c897211 */ /* 0x000fc400000f0eff */
[----:B------:R-:W-:Y:S02]  /*16b0*/  CS2R R90, SRZ ;  /* 0x00000000005a7805 */ /* 0x000fe4000001ff00 */
[----:B------:R-:W-:Y:S02]  /*16c0*/  LEA R128, P0, R5, R26, 0x1 ;  /* 0x0000001a05807211 */ /* 0x000fe400078008ff */
[----:B------:R-:W-:Y:S02]  /*16d0*/  CS2R R92, SRZ ;  /* 0x00000000005c7805 */ /* 0x000fe4000001ff00 */
[-C--:B------:R-:W-:Y:S01]  /*16e0*/  LEA.HI.X.SX32 R127, R3, R138.reuse, 0x1, P1 ;  /* 0x0000008a037f7211 */ /* 0x080fe200008f0eff */
[----:B------:R-:W-:Y:S01]  /*16f0*/  IMAD R3, R28, 0x2, R4 ;  /* 0x000000021c037824 */ /* 0x000fe200078e0204 */
[----:B------:R-:W-:Y:S02]  /*1700*/  LEA.HI.X.SX32 R129, R5, R138, 0x1, P0 ;  /* 0x0000008a05817211 */ /* 0x000fe400000f0eff */
[----:B------:R-:W-:-:S02]  /*1710*/  CS2R R94, SRZ ;  /* 0x00000000005e7805 */ /* 0x000fc4000001ff00 */
[----:B------:R-:W-:Y:S01]  /*1720*/  LEA.HI.X.SX32 R133, R6, R17, 0x1, P2 ;  /* 0x0000001106857211 */ /* 0x000fe200010f0eff */
[C---:B------:R-:W-:Y:S01]  /*1730*/  IMAD R5, R28.reuse, 0x2, R3 ;  /* 0x000000021c057824 */ /* 0x040fe200078e0203 */
[-C--:B------:R-:W-:Y:S02]  /*1740*/  LEA R124, P2, R7, R26.reuse, 0x1 ;  /* 0x0000001a077c7211 */ /* 0x080fe400078408ff */
[----:B------:R-:W-:Y:S02]  /*1750*/  CS2R R96, SRZ ;  /* 0x0000000000607805 */ /* 0x000fe4000001ff00 */
[----:B------:R-:W-:Y:S01]  /*1760*/  LEA R122, P0, R9, R26, 0x1 ;  /* 0x0000001a097a7211 */ /* 0x000fe200078008ff */
[----:B------:R-:W-:Y:S01]  /*1770*/  IMAD R6, R28, 0x2, R5 ;  /* 0x000000021c067824 */ /* 0x000fe200078e0205 */
[----:B------:R-:W-:Y:S02]  /*1780*/  LEA.HI.X.SX32 R125, R7, R138, 0x1, P2 ;  /* 0x0000008a077d7211 */ /* 0x000fe400010f0eff */
[----:B------:R-:W-:-:S02]  /*1790*/  CS2R R98, SRZ ;  /* 0x0000000000627805 */ /* 0x000fc4000001ff00 */
[-C--:B------:R-:W-:Y:S01]  /*17a0*/  LEA R120, P1, R11, R26.reuse, 0x1 ;  /* 0x0000001a0b787211 */ /* 0x080fe200078208ff */
[C---:B------:R-:W-:Y:S01]  /*17b0*/  IMAD R7, R28.reuse, 0x2, R6 ;  /* 0x000000021c077824 */ /* 0x040fe200078e0206 */
[----:B------:R-:W-:Y:S02]  /*17c0*/  LEA R22, P2, R13, R26, 0x1 ;  /* 0x0000001a0d167211 */ /* 0x000fe400078408ff */
[----:B------:R-:W-:Y:S02]  /*17d0*/  CS2R R100, SRZ ;  /* 0x0000000000647805 */ /* 0x000fe4000001ff00 */
[----:B------:R-:W-:Y:S01]  /*17e0*/  LEA.HI.X.SX32 R123, R9, R138, 0x1, P0 ;  /* 0x0000008a097b7211 */ /* 0x000fe200000f0eff */
[----:B------:R-:W-:Y:S01]  /*17f0*/  IMAD R24, R28, 0x2, R7 ;  /* 0x000000021c187824 */ /* 0x000fe200078e0207 */
[----:B------:R-:W-:Y:S02]  /*1800*/  LEA R20, P0, R15, R26, 0x1 ;  /* 0x0000001a0f147211 */ /* 0x000fe400078008ff */
[----:B------:R-:W-:-:S02]  /*1810*/  CS2R R102, SRZ ;  /* 0x0000000000667805 */ /* 0x000fc4000001ff00 */
[-C--:B------:R-:W-:Y:S01]  /*1820*/  LEA.HI.X.SX32 R121, R11, R138.reuse, 0x1, P1 ;  /* 0x0000008a0b797211 */ /* 0x080fe200008f0eff */
[----:B------:R-:W-:Y:S01]  /*1830*/  IMAD R25, R28, 0x2, R24 ;  /* 0x000000021c197824 */ /* 0x000fe200078e0218 */
[----:B------:R-:W-:Y:S01]  /*1840*/  LEA.HI.X.SX32 R23, R13, R138, 0x1, P2 ;  /* 0x0000008a0d177211 */ /* 0x000fe200010f0eff */
[----:B------:R-:W-:Y:S01]  /*1850*/  UMOV UR34, UR14 ;  /* 0x0000000e00227c82 */ /* 0x000fe20008000000 */
[-C--:B------:R-:W-:Y:S01]  /*1860*/  LEA R18, P1, R2, R26.reuse, 0x1 ;  /* 0x0000001a02127211 */ /* 0x080fe200078208ff */
[----:B------:R-:W-:Y:S01]  /*1870*/  UMOV UR35, UR15 ;  /* 0x0000000f00237c82 */ /* 0x000fe20008000000 */
[----:B------:R-:W-:Y:S01]  /*1880*/  LEA R16, P2, R4, R26, 0x1 ;  /* 0x0000001a04107211 */ /* 0x000fe200078408ff */
[----:B------:R-:W-:Y:S01]  /*1890*/  UIADD3.64 UR10, UR6, -UR10, URZ ;  /* 0x8000000a060a7297 */ /* 0x000fe2000fffe03f */
[----:B------:R-:W-:Y:S01]  /*18a0*/  LEA.HI.X.SX32 R21, R15, R138, 0x1, P0 ;  /* 0x0000008a0f157211 */ /* 0x000fe200000f0eff */
[----:B------:R-:W-:Y:S01]  /*18b0*/  UMOV UR4, URZ ;  /* 0x0000003f00047c82 */ /* 0x000fe20008000000 */
[----:B------:R-:W-:Y:S01]  /*18c0*/  LEA R14, P0, R3, R26, 0x1 ;  /* 0x0000001a030e7211 */ /* 0x000fe200078008ff */
[----:B------:R-:W-:Y:S01]  /*18d0*/  UIADD3.64 UR24, UR8, 0x80, URZ ;  /* 0x0000008008187897 */ /* 0x000fe2000fffe03f */
[-C--:B------:R-:W-:Y:S01]  /*18e0*/  LEA.HI.X.SX32 R19, R2, R138.reuse, 0x1, P1 ;  /* 0x0000008a02137211 */ /* 0x080fe200008f0eff */
[----:B------:R-:W-:Y:S01]  /*18f0*/  UIADD3.64 UR28, UR8, 0x100, URZ ;  /* 0x00000100081c7897 */ /* 0x000fe2000fffe03f */
[----:B------:R-:W-:Y:S01]  /*1900*/  LEA.HI.X.SX32 R17, R4, R138, 0x1, P2 ;  /* 0x0000008a04117211 */ /* 0x000fe200010f0eff */
[----:B------:R-:W-:Y:S01]  /*1910*/  UIADD3.64 UR22, UR34, 0x2, URZ ;  /* 0x0000000222167897 */ /* 0x000fe2000fffe03f */
[-C--:B------:R-:W-:Y:S01]  /*1920*/  LEA R12, P1, R5, R26.reuse, 0x1 ;  /* 0x0000001a050c7211 */ /* 0x080fe200078208ff */
[----:B------:R-:W-:Y:S01]  /*1930*/  UIADD3.64 UR14, UR34, 0x4, URZ ;  /* 0x00000004220e7897 */ /* 0x000fe2000fffe03f */
[----:B------:R-:W-:Y:S01]  /*1940*/  LEA R10, P2, R6, R26, 0x1 ;  /* 0x0000001a060a7211 */ /* 0x000fe200078408ff */
[----:B------:R-:W-:Y:S01]  /*1950*/  ULDC UR32, c[0x0][0x238] ;  /* 0x00008e0000207ab9 */ /* 0x000fe20000000800 */
[-C--:B------:R-:W-:Y:S01]  /*1960*/  LEA.HI.X.SX32 R15, R3, R138.reuse, 0x1, P0 ;  /* 0x0000008a030f7211 */ /* 0x080fe200000f0eff */
[----:B------:R-:W-:Y:S01]  /*1970*/  UMOV UR18, UR6 ;  /* 0x0000000600127c82 */ /* 0x000fe20008000000 */
[----:B------:R-:W-:Y:S01]  /*1980*/  LEA R3, R28, R25, 0x1 ;  /* 0x000000191c037211 */ /* 0x000fe200078e08ff */
[----:B------:R-:W-:Y:S01]  /*1990*/  UMOV UR19, 0x80000020 ;  /* 0x8000002000137882 */ /* 0x000fe20000000000 */
[-C--:B------:R-:W-:Y:S01]  /*19a0*/  LEA.HI.X.SX32 R13, R5, R138.reuse, 0x1, P1 ;  /* 0x0000008a050d7211 */ /* 0x080fe200008f0eff */
[----:B------:R-:W-:Y:S01]  /*19b0*/  UMOV UR7, 0x40000040 ;  /* 0x4000004000077882 */ /* 0x000fe20000000000 */
[----:B------:R-:W-:-:S02]  /*19c0*/  LEA.HI.X.SX32 R11, R6, R138, 0x1, P2 ;  /* 0x0000008a060b7211 */ /* 0x000fc400010f0eff */
[-C--:B------:R-:W-:Y:S02]  /*19d0*/  LEA R8, P0, R7, R26.reuse, 0x1 ;  /* 0x0000001a07087211 */ /* 0x080fe400078008ff */
[CC--:B------:R-:W-:Y:S02]  /*19e0*/  LEA R6, P1, R24.reuse, R26.reuse, 0x1 ;  /* 0x0000001a18067211 */ /* 0x0c0fe400078208ff */
[-C--:B------:R-:W-:Y:S02]  /*19f0*/  LEA R4, P2, R25, R26.reuse, 0x1 ;  /* 0x0000001a19047211 */ /* 0x080fe400078408ff */
[----:B------:R-:W-:Y:S02]  /*1a00*/  LEA R2, P3, R3, R26, 0x1 ;  /* 0x0000001a03027211 */ /* 0x000fe400078608ff */
[-C--:B------:R-:W-:Y:S02]  /*1a10*/  LEA.HI.X.SX32 R9, R7, R138.reuse, 0x1, P0 ;  /* 0x0000008a07097211 */ /* 0x080fe400000f0eff */
[----:B------:R-:W-:-:S02]  /*1a20*/  LEA.HI.X.SX32 R7, R24, R138, 0x1, P1 ;  /* 0x0000008a18077211 */ /* 0x000fc400008f0eff */
[-C--:B------:R-:W-:Y:S02]  /*1a30*/  LEA.HI.X.SX32 R5, R25, R138.reuse, 0x1, P2 ;  /* 0x0000008a19057211 */ /* 0x080fe400010f0eff */
[----:B------:R-:W-:Y:S02]  /*1a40*/  LEA.HI.X.SX32 R3, R3, R138, 0x1, P3 ;  /* 0x0000008a03037211 */ /* 0x000fe400018f0eff */
[C---:B------:R-:W-:Y:S02]  /*1a50*/  LOP3.LUT R177, R172.reuse, 0x48, RZ, 0xfc, !PT ;  /* 0x00000048acb17812 */ /* 0x040fe400078efcff */
[C---:B------:R-:W-:Y:S02]  /*1a60*/  LOP3.LUT R176, R172.reuse, 0x40, RZ, 0xfc, !PT ;  /* 0x00000040acb07812 */ /* 0x040fe400078efcff */
[----:B------:R-:W-:Y:S02]  /*1a70*/  LOP3.LUT R175, R172, 0x8, RZ, 0xfc, !PT ;  /* 0x00000008acaf7812 */ /* 0x000fe400078efcff */
[----:B------:R-:W-:-:S02]  /*1a80*/  LOP3.LUT R174, R178, 0x20, RZ, 0x3c, !PT ;  /* 0x00000020b2ae7812 */ /* 0x000fc400078e3cff */
[C---:B------:R-:W-:Y:S02]  /*1a90*/  LOP3.LUT R140, R178.reuse, 0x40, RZ, 0x3c, !PT ;  /* 0x00000040b28c7812 */ /* 0x040fe400078e3cff */
[----:B------:R-:W-:-:S07]  /*1aa0*/  LOP3.LUT R138, R178, 0x60, RZ, 0x3c, !PT ;  /* 0x00000060b28a7812 */ /* 0x000fce00078e3cff */
.L_x_1:
[----:B------:R-:W-:-:S04]  /*1ab0*/  IMAD.WIDE R24, R179, 0x2, R142 ;  /* 0x00000002b3187825 */ /* 0x000fc800078e028e */
[C---:B------:R-:W-:Y:S01]  /*1ac0*/  IMAD.WIDE R26, R179.reuse, 0x2, R144 ;  /* 0x00000002b31a7825 */ /* 0x040fe200078e0290 */
[----:B------:R0:W2:Y:S03]  /*1ad0*/  LDG.E.U16 R45, desc[UR20][R24.64] ;  /* 0x00000014182d7981 */ /* 0x0000a6000c1e1500 */
[C---:B------:R-:W-:Y:S01]  /*1ae0*/  IMAD.WIDE R28, R179.reuse, 0x2, R146 ;  /* 0x00000002b31c7825 */ /* 0x040fe200078e0292 */
[----:B------:R1:W3:Y:S03]  /*1af0*/  LDG.E.U16 R47, desc[UR20][R26.64] ;  /* 0x000000141a2f7981 */ /* 0x0002e6000c1e1500 */
[C---:B------:R-:W-:Y:S01]  /*1b00*/  IMAD.WIDE R30, R179.reuse, 0x2, R148 ;  /* 0x00000002b31e7825 */ /* 0x040fe200078e0294 */
[----:B------:R4:W5:Y:S03]  /*1b10*/  LDG.E.U16 R49, desc[UR20][R28.64] ;  /* 0x000000141c317981 */ /* 0x000966000c1e1500 */
[C---:B------:R-:W-:Y:S01]  /*1b20*/  IMAD.WIDE R32, R179.reuse, 0x2, R150 ;  /* 0x00000002b3207825 */ /* 0x040fe200078e0296 */
[----:B------:R4:W3:Y:S03]  /*1b30*/  LDG.E.U16 R189, desc[UR20][R30.64] ;  /* 0x000000141ebd7981 */ /* 0x0008e6000c1e1500 */
[C---:B------:R-:W-:Y:S01]  /*1b40*/  IMAD.WIDE R34, R179.reuse, 0x2, R152 ;  /* 0x00000002b3227825 */ /* 0x040fe200078e0298 */
[----:B------:R4:W3:Y:S03]  /*1b50*/  LDG.E.U16 R51, desc[UR20][R32.64] ;  /* 0x0000001420337981 */ /* 0x0008e6000c1e1500 */
[C---:B0-----:R-:W-:Y:S01]  /*1b60*/  IMAD.WIDE R24, R179.reuse, 0x2, R154 ;  /* 0x00000002b3187825 */ /* 0x041fe200078e029a */
[----:B------:R0:W3:Y:S03]  /*1b70*/  LDG.E.U16 R191, desc[UR20][R34.64] ;  /* 0x0000001422bf7981 */ /* 0x0000e6000c1e1500 */
[----:B------:R-:W-:-:S02]  /*1b80*/  IMAD.WIDE R36, R179, 0x2, R158 ;  /* 0x00000002b3247825 */ /* 0x000fc400078e029e */
[----:B------:R-:W3:Y:S02]  /*1b90*/  LDG.E.U16 R25, desc[UR20][R24.64] ;  /* 0x0000001418197981 */ /* 0x000ee4000c1e1500 */
[C---:B------:R-:W-:Y:S02]  /*1ba0*/  IMAD.WIDE R38, R179.reuse, 0x2, R162 ;  /* 0x00000002b3267825 */ /* 0x040fe400078e02a2 */
[----:B------:R-:W3:Y:S02]  /*1bb0*/  LDG.E.U16 R37, desc[UR20][R36.64] ;  /* 0x0000001424257981 */ /* 0x000ee4000c1e1500 */
[C---:B------:R-:W-:Y:S02]  /*1bc0*/  IMAD.WIDE R40, R179.reuse, 0x2, R136 ;  /* 0x00000002b3287825 */ /* 0x040fe400078e0288 */
[----:B------:R-:W3:Y:S02]  /*1bd0*/  LDG.E.U16 R39, desc[UR20][R38.64] ;  /* 0x0000001426277981 */ /* 0x000ee4000c1e1500 */
[----:B------:R-:W-:-:S02]  /*1be0*/  IMAD.WIDE R42, R179, 0x2, R132 ;  /* 0x00000002b32a7825 */ /* 0x000fc400078e0284 */
[----:B------:R-:W3:Y:S02]  /*1bf0*/  LDG.E.U16 R41, desc[UR20][R40.64] ;  /* 0x0000001428297981 */ /* 0x000ee4000c1e1500 */
[C---:B-1----:R-:W-:Y:S02]  /*1c00*/  IMAD.WIDE R26, R179.reuse, 0x2, R156 ;  /* 0x00000002b31a7825 */ /* 0x042fe400078e029c */
[----:B------:R-:W3:Y:S02]  /*1c10*/  LDG.E.U16 R43, desc[UR20][R42.64] ;  /* 0x000000142a2b7981 */ /* 0x000ee4000c1e1500 */
[C---:B----4-:R-:W-:Y:S02]  /*1c20*/  IMAD.WIDE R28, R179.reuse, 0x2, R160 ;  /* 0x00000002b31c7825 */ /* 0x050fe400078e02a0 */
[----:B------:R-:W4:Y:S02]  /*1c30*/  LDG.E.U16 R193, desc[UR20][R26.64] ;  /* 0x000000141ac17981 */ /* 0x000f24000c1e1500 */
[----:B------:R-:W-:-:S02]  /*1c40*/  IMAD.WIDE R30, R179, 0x2, R164 ;  /* 0x00000002b31e7825 */ /* 0x000fc400078e02a4 */
[----:B------:R-:W4:Y:S02]  /*1c50*/  LDG.E.U16 R195, desc[UR20][R28.64] ;  /* 0x000000141cc37981 */ /* 0x000f24000c1e1500 */
[C---:B------:R-:W-:Y:S02]  /*1c60*/  IMAD.WIDE R32, R179.reuse, 0x2, R134 ;  /* 0x00000002b3207825 */ /* 0x040fe400078e0286 */
[----:B------:R-:W4:Y:S02]  /*1c70*/  LDG.E.U16 R197, desc[UR20][R30.64] ;  /* 0x000000141ec57981 */ /* 0x000f24000c1e1500 */
[----:B0-----:R-:W-:Y:S02]  /*1c80*/  IMAD.WIDE R34, R179, 0x2, R130 ;  /* 0x00000002b3227825 */ /* 0x001fe400078e0282 */
[----:B------:R-:W4:Y:S04]  /*1c90*/  LDG.E.U16 R199, desc[UR20][R32.64] ;  /* 0x0000001420c77981 */ /* 0x000f28000c1e1500 */
[----:B------:R-:W4:Y:S01]  /*1ca0*/  LDG.E.U16 R201, desc[UR20][R34.64] ;  /* 0x0000001422c97981 */ /* 0x000f22000c1e1500 */
[----:B------:R-:W-:Y:S06]  /*1cb0*/  BAR.SYNC.DEFER_BLOCKING 0x0 ;  /* 0x0000000000007b1d */ /* 0x000fec0000010000 */
[----:B------:R-:W-:Y:S01]  /*1cc0*/  UMOV UR17, 0x40000040 ;  /* 0x4000004000117882 */ /* 0x000fe20000000000 */
[----:B------:R-:W-:Y:S01]  /*1cd0*/  UMOV UR26, UR18 ;  /* 0x00000012001a7c82 */ /* 0x000fe20008000000 */
[----:B------:R-:W-:Y:S01]  /*1ce0*/  UMOV UR27, UR19 ;  /* 0x00000013001b7c82 */ /* 0x000fe20008000000 */
[----:B------:R-:W-:Y:S01]  /*1cf0*/  UMOV UR30, UR10 ;  /* 0x0000000a001e7c82 */ /* 0x000fe20008000000 */
[----:B------:R-:W-:Y:S01]  /*1d00*/  UMOV UR31, UR11 ;  /* 0x0000000b001f7c82 */ /* 0x000fe20008000000 */
[----:B--2---:R-:W-:Y:S04]  /*1d10*/  STS.U16 [R178+UR13+0x2000], R45 ;  /* 0x0020002db2007988 */ /* 0x004fe8000800040d */
[----:B-----5:R-:W-:Y:S04]  /*1d20*/  STS.U16 [R178+UR13+0x2200], R49 ;  /* 0x00220031b2007988 */ /* 0x020fe8000800040d */
[----:B---3--:R-:W-:Y:S04]  /*1d30*/  STS.U16 [R178+UR13+0x2400], R51 ;  /* 0x00240033b2007988 */ /* 0x008fe8000800040d */
[----:B------:R-:W-:Y:S04]  /*1d40*/  STS.U16 [R178+UR13+0x2600], R25 ;  /* 0x00260019b2007988 */ /* 0x000fe8000800040d */
[----:B------:R-:W-:Y:S04]  /*1d50*/  STS.U16 [R178+UR13+0x2800], R37 ;  /* 0x00280025b2007988 */ /* 0x000fe8000800040d */
[----:B------:R-:W-:Y:S04]  /*1d60*/  STS.U16 [R178+UR13+0x2a00], R39 ;  /* 0x002a0027b2007988 */ /* 0x000fe8000800040d */
[----:B------:R-:W-:Y:S04]  /*1d70*/  STS.U16 [R178+UR13+0x2c00], R41 ;  /* 0x002c0029b2007988 */ /* 0x000fe8000800040d */
[----:B------:R-:W-:Y:S04]  /*1d80*/  STS.U16 [R178+UR13+0x2e00], R43 ;  /* 0x002e002bb2007988 */ /* 0x000fe8000800040d */
[----:B------:R0:W-:Y:S04]  /*1d90*/  STS.U16 [R174+UR13+0x2100], R47 ;  /* 0x0021002fae007988 */ /* 0x0001e8000800040d */
[----:B------:R-:W-:Y:S04]  /*1da0*/  STS.U16 [R174+UR13+0x2300], R189 ;  /* 0x002300bdae007988 */ /* 0x000fe8000800040d */
[----:B------:R-:W-:Y:S04]  /*1db0*/  STS.U16 [R174+UR13+0x2500], R191 ;  /* 0x002500bfae007988 */ /* 0x000fe8000800040d */
[----:B----4-:R1:W-:Y:S04]  /*1dc0*/  STS.U16 [R174+UR13+0x2700], R193 ;  /* 0x002700c1ae007988 */ /* 0x0103e8000800040d */
[----:B------:R-:W-:Y:S04]  /*1dd0*/  STS.U16 [R174+UR13+0x2900], R195 ;  /* 0x002900c3ae007988 */ /* 0x000fe8000800040d */
[----:B------:R-:W-:Y:S04]  /*1de0*/  STS.U16 [R174+UR13+0x2b00], R197 ;  /* 0x002b00c5ae007988 */ /* 0x000fe8000800040d */
[----:B------:R2:W-:Y:S04]  /*1df0*/  STS.U16 [R174+UR13+0x2d00], R199 ;  /* 0x002d00c7ae007988 */ /* 0x0005e8000800040d */
[----:B------:R3:W-:Y:S01]  /*1e00*/  STS.U16 [R174+UR13+0x2f00], R201 ;  /* 0x002f00c9ae007988 */ /* 0x0007e2000800040d */
[----:B------:R4:W-:Y:S06]  /*1e10*/  MEMBAR.ALL.CTA ;  /* 0x0000000000007992 */ /* 0x0009ec0000008000 */
[----:B----4-:R-:W4:Y:S02]  /*1e20*/  FENCE.VIEW.ASYNC.S ;  /* 0x00000000000073c6 */ /* 0x010f240000000000 */
[----:B----4-:R-:W-:Y:S06]  /*1e30*/  BAR.SYNC.DEFER_BLOCKING 0x0 ;  /* 0x0000000000007b1d */ /* 0x010fec0000010000 */
[----:B0-----:R-:W-:-:S06]  /*1e40*/  WARPGROUP.ARRIVE ;  /* 0x00000000000079c5 */ /* 0x001fcc0000000000 */
[----:B------:R-:W-:Y:S04]  /*1e50*/  HGMMA.64x64x16.F32 R56, gdesc[UR16].tnspA, RZ, !UPT ;  /* 0x20e00000103879f0 */ /* 0x000fe8000c7008ff */
[----:B------:R-:W-:Y:S04]  /*1e60*/  HGMMA.64x64x16.F32 R56, gdesc[UR8].tnspA, R56 ;  /* 0x20e00000083879f0 */ /* 0x000fe80008700838 */
[----:B------:R-:W-:Y:S01]  /*1e70*/  HGMMA.64x64x16.F32 R24, gdesc[UR24].tnspA, RZ, !UPT ;  /* 0x20e00000181879f0 */ /* 0x000fe2000c7008ff */
[----:B------:R-:W-:-:S04]  /*1e80*/  LOP3.LUT R225, R171, 0x6, RZ, 0xc0, !PT ;  /* 0x00000006abe17812 */ /* 0x000fc800078ec0ff */
[----:B------:R-:W-:-:S04]  /*1e90*/  IADD3 R225, P1, R225, UR4, RZ ;  /* 0x00000004e1e17c10 */ /* 0x000fc8000ff3e0ff */
[C---:B------:R-:W-:Y:S01]  /*1ea0*/  IADD3 R192, P3, R225.reuse, 0x10, RZ ;  /* 0x00000010e1c07810 */ /* 0x040fe20007f7e0ff */
[----:B------:R-:W-:Y:S01]  /*1eb0*/  IMAD.X R198, RZ, RZ, UR5, P1 ;  /* 0x00000005ffc67e24 */ /* 0x000fe200088e06ff */
[----:B------:R-:W-:Y:S04]  /*1ec0*/  HGMMA.64x64x16.F32 R24, gdesc[UR28].tnspA, R24, gsb0 ;  /* 0x20e000001c1879f0 */ /* 0x000fe80008000818 */
[----:B-1----:R-:W-:Y:S02]  /*1ed0*/  IADD3.X R193, RZ, R198, RZ, P3, !PT ;  /* 0x000000c6ffc17210 */ /* 0x002fe40001ffe4ff */
[----:B------:R-:W-:-:S05]  /*1ee0*/  IADD3 R231, P3, R225, 0x19, RZ ;  /* 0x00000019e1e77810 */ /* 0x000fca0007f7e0ff */
[----:B--2---:R-:W-:Y:S01]  /*1ef0*/  IMAD.X R199, RZ, RZ, R198, P3 ;  /* 0x000000ffffc77224 */ /* 0x004fe200018e06c6 */
[----:B------:R-:W-:-:S04]  /*1f00*/  ISETP.GT.U32.AND P3, PT, R231, R172, PT ;  /* 0x000000ace700720c */ /* 0x000fc80003f64070 */
[----:B------:R-:W-:Y:S02]  /*1f10*/  ISETP.GT.U32.AND.EX P3, PT, R199, RZ, PT, P3 ;  /* 0x000000ffc700720c */ /* 0x000fe40003f64130 */
[CC--:B------:R-:W-:Y:S02]  /*1f20*/  ISETP.GT.U32.AND P2, PT, R225.reuse, R172.reuse, PT ;  /* 0x000000ace100720c */ /* 0x0c0fe40003f44070 */
[CC--:B------:R-:W-:Y:S02]  /*1f30*/  ISETP.GE.U32.AND P0, PT, R225.reuse, R172.reuse, PT ;  /* 0x000000ace100720c */ /* 0x0c0fe40003f06070 */
[----:B------:R-:W-:Y:S02]  /*1f40*/  IADD3 R191, P1, R225, 0x9, RZ ;  /* 0x00000009e1bf7810 */ /* 0x000fe40007f3e0ff */
[C---:B------:R-:W-:Y:S02]  /*1f50*/  ISETP.GT.U32.AND.EX P2, PT, R198.reuse, RZ, PT, P2 ;  /* 0x000000ffc600720c */ /* 0x040fe40003f44120 */
[----:B------:R-:W-:Y:S01]  /*1f60*/  ISETP.GE.U32.AND.EX P0, PT, R198, RZ, PT, P0 ;  /* 0x000000ffc600720c */ /* 0x000fe20003f06100 */
[----:B------:R-:W-:Y:S01]  /*1f70*/  IMAD.X R197, RZ, RZ, R198, P1 ;  /* 0x000000ffffc57224 */ /* 0x000fe200008e06c6 */
[----:B------:R-:W-:-:S02]  /*1f80*/  ISETP.GT.U32.AND P6, PT, R191, R172, PT ;  /* 0x000000acbf00720c */ /* 0x000fc40003fc4070 */
[----:B------:R-:W-:Y:S02]  /*1f90*/  IADD3 R189, P4, R225, 0x11, RZ ;  /* 0x00000011e1bd7810 */ /* 0x000fe40007f9e0ff */
[-C--:B------:R-:W-:Y:S02]  /*1fa0*/  ISETP.GT.U32.AND P1, PT, R192, R172.reuse, PT ;  /* 0x000000acc000720c */ /* 0x080fe40003f24070 */
[----:B------:R-:W-:Y:S01]  /*1fb0*/  ISETP.GT.U32.AND.EX P6, PT, R197, RZ, PT, P6 ;  /* 0x000000ffc500720c */ /* 0x000fe20003fc4160 */
[--C-:B------:R-:W-:Y:S01]  /*1fc0*/  IMAD.X R195, RZ, RZ, R198.reuse, P4 ;  /* 0x000000ffffc37224 */ /* 0x100fe200020e06c6 */
[----:B------:R-:W-:Y:S02]  /*1fd0*/  IADD3 R226, P5, R225, 0x18, RZ ;  /* 0x00000018e1e27810 */ /* 0x000fe40007fbe0ff */
[----:B------:R-:W-:Y:S02]  /*1fe0*/  ISETP.GT.U32.AND.EX P1, PT, R193, RZ, PT, P1 ;  /* 0x000000ffc100720c */ /* 0x000fe40003f24110 */
[-C--:B------:R-:W-:Y:S01]  /*1ff0*/  ISETP.GT.U32.AND P4, PT, R189, R172.reuse, PT ;  /* 0x000000acbd00720c */ /* 0x080fe20003f84070 */
[----:B------:R-:W-:Y:S01]  /*2000*/  IMAD.X R200, RZ, RZ, R198, P5 ;  /* 0x000000ffffc87224 */ /* 0x000fe200028e06c6 */
[----:B------:R-:W-:-:S02]  /*2010*/  ISETP.GT.U32.AND P5, PT, R226, R172, PT ;  /* 0x000000ace200720c */ /* 0x000fc40003fa4070 */
[----:B------:R-:W-:Y:S02]  /*2020*/  ISETP.GT.U32.AND.EX P4, PT, R195, RZ, PT, P4 ;  /* 0x000000ffc300720c */ /* 0x000fe40003f84140 */
[----:B------:R-:W-:Y:S01]  /*2030*/  ISETP.GT.U32.AND.EX P5, PT, R200, RZ, PT, P5 ;  /* 0x000000ffc800720c */ /* 0x000fe20003fa4150 */
[----:B------:R-:W-:Y:S02]  /*2040*/  WARPGROUP.DEPBAR.LE gsb0, 0x0 ;  /* 0x00008000000079c5 */ /* 0x000fe40000010000 */
[----:B------:R-:W-:Y:S01]  /*2050*/  FMUL R220, R69, UR32 ;  /* 0x0000002045dc7c20 */ /* 0x000fe20008400000 */
[----:B------:R-:W-:-:S04]  /*2060*/  FMUL R224, R65, UR32 ;  /* 0x0000002041e07c20 */ /* 0x000fc80008400000 */
[----:B------:R-:W-:Y:S02]  /*2070*/  FSEL R220, R220, -INF , !P3 ;  /* 0xff800000dcdc7808 */ /* 0x000fe40005800000 */
[----:B------:R-:W-:Y:S01]  /*2080*/  IADD3 R65, P3, R225, 0x8, RZ ;  /* 0x00000008e1417810 */ /* 0x000fe20007f7e0ff */
[----:B------:R-:W-:Y:S01]  /*2090*/  FMUL R228, R56, UR32 ;  /* 0x0000002038e47c20 */ /* 0x000fe20008400000 */
[----:B------:R-:W-:Y:S02]  /*20a0*/  FMUL R57, R57, UR32 ;  /* 0x0000002039397c20 */ /* 0x000fe40008400000 */
[----:B------:R-:W-:Y:S02]  /*20b0*/  IADD3.X R203, RZ, R198, RZ, P3, !PT ;  /* 0x000000c6ffcb7210 */ /* 0x000fe40001ffe4ff */
[----:B------:R-:W-:Y:S01]  /*20c0*/  ISETP.GT.U32.AND P3, PT, R65, R172, PT ;  /* 0x000000ac4100720c */ /* 0x000fe20003f64070 */
[----:B------:R-:W-:Y:S01]  /*20d0*/  FMUL R56, R60, UR32 ;  /* 0x000000203c387c20 */ /* 0x000fe20008400000 */
[----:B------:R-:W-:-:S02]  /*20e0*/  FSEL R228, R228, -INF , !P2 ;  /* 0xff800000e4e47808 */ /* 0x000fc40005000000 */
[----:B------:R-:W-:Y:S02]  /*20f0*/  ISETP.GT.U32.AND.EX P3, PT, R203, RZ, PT, P3 ;  /* 0x000000ffcb00720c */ /* 0x000fe40003f64130 */
[----:B------:R-:W-:Y:S01]  /*2100*/  FSEL R57, R57, -INF , !P0 ;  /* 0xff80000039397808 */ /* 0x000fe20004000000 */
[----:B------:R-:W-:Y:S01]  /*2110*/  FMUL R232, R61, UR32 ;  /* 0x000000203de87c20 */ /* 0x000fe20008400000 */
[----:B------:R-:W-:Y:S02]  /*2120*/  FSEL R56, R56, -INF , !P3 ;  /* 0xff80000038387808 */ /* 0x000fe40005800000 */
[----:B------:R-:W-:Y:S01]  /*2130*/  FMNMX R205, R228, R57, !PT ;  /* 0x00000039e4cd7209 */ /* 0x000fe20007800000 */
[----:B------:R-:W-:Y:S01]  /*2140*/  FMUL R230, R64, UR32 ;  /* 0x0000002040e67c20 */ /* 0x000fe20008400000 */
[----:B------:R-:W-:Y:S02]  /*2150*/  FSEL R232, R232, -INF , !P6 ;  /* 0xff800000e8e87808 */ /* 0x000fe40007000000 */
[----:B------:R-:W-:-:S02]  /*2160*/  FMNMX R205, R56, R205, !PT ;  /* 0x000000cd38cd7209 */ /* 0x000fc40007800000 */
[----:B------:R-:W-:Y:S02]  /*2170*/  FSEL R230, R230, -INF , !P1 ;  /* 0xff800000e6e67808 */ /* 0x000fe40004800000 */
[----:B------:R-:W-:Y:S01]  /*2180*/  FMNMX R205, R232, R205, !PT ;  /* 0x000000cde8cd7209 */ /* 0x000fe20007800000 */
[----:B------:R-:W-:Y:S01]  /*2190*/  FMUL R222, R68, UR32 ;  /* 0x0000002044de7c20 */ /* 0x000fe20008400000 */
[C---:B------:R-:W-:Y:S02]  /*21a0*/  IADD3 R229, P6, R225.reuse, 0x20, RZ ;  /* 0x00000020e1e57810 */ /* 0x040fe40007fde0ff */
[----:B------:R-:W-:Y:S02]  /*21b0*/  IADD3 R61, P1, R225, 0x21, RZ ;  /* 0x00000021e13d7810 */ /* 0x000fe40007f3e0ff */
[----:B------:R-:W-:Y:S02]  /*21c0*/  FSEL R224, R224, -INF , !P4 ;  /* 0xff800000e0e07808 */ /* 0x000fe40006000000 */
[----:B------:R-:W-:-:S02]  /*21d0*/  FMNMX R205, R230, R205, !PT ;  /* 0x000000cde6cd7209 */ /* 0x000fc40007800000 */
[----:B------:R-:W-:Y:S01]  /*21e0*/  IADD3 R69, P4, R225, 0x28, RZ ;  /* 0x00000028e1457810 */ /* 0x000fe20007f9e0ff */
[--C-:B---3--:R-:W-:Y:S01]  /*21f0*/  IMAD.X R201, RZ, RZ, R198.reuse, P6 ;  /* 0x000000ffffc97224 */ /* 0x108fe200030e06c6 */
[----:B------:R-:W-:Y:S01]  /*2200*/  FSEL R222, R222, -INF , !P5 ;  /* 0xff800000dede7808 */ /* 0x000fe20006800000 */
[--C-:B------:R-:W-:Y:S01]  /*2210*/  IMAD.X R202, RZ, RZ, R198.reuse, P1 ;  /* 0x000000ffffca7224 */ /* 0x100fe200008e06c6 */
[-C--:B------:R-:W-:Y:S02]  /*2220*/  ISETP.GT.U32.AND P1, PT, R229, R172.reuse, PT ;  /* 0x000000ace500720c */ /* 0x080fe40003f24070 */
[----:B------:R-:W-:Y:S01]  /*2230*/  FMNMX R205, R224, R205, !PT ;  /* 0x000000cde0cd7209 */ /* 0x000fe20007800000 */
[----:B------:R-:W-:Y:S02]  /*2240*/  IMAD.X R204, RZ, RZ, R198, P4 ;  /* 0x000000ffffcc7224 */ /* 0x000fe400020e06c6 */
[----:B------:R-:W-:Y:S01]  /*2250*/  FMUL R216, R72, UR32 ;  /* 0x0000002048d87c20 */ /* 0x000fe20008400000 */
[----:B------:R-:W-:-:S02]  /*2260*/  ISETP.GT.U32.AND P4, PT, R69, R172, PT ;  /* 0x000000ac4500720c */ /* 0x000fc40003f84070 */
[----:B------:R-:W-:Y:S02]  /*2270*/  ISETP.GT.U32.AND.EX P1, PT, R201, RZ, PT, P1 ;  /* 0x000000ffc900720c */ /* 0x000fe40003f24110 */
[----:B------:R-:W-:Y:S02]  /*2280*/  ISETP.GT.U32.AND P0, PT, R61, R172, PT ;  /* 0x000000ac3d00720c */ /* 0x000fe40003f04070 */
[----:B------:R-:W-:Y:S01]  /*2290*/  FMNMX R211, R222, R205, !PT ;  /* 0x000000cdded37209 */ /* 0x000fe20007800000 */
[----:B------:R-:W-:Y:S01]  /*22a0*/  FMUL R194, R76, UR32 ;  /* 0x000000204cc27c20 */ /* 0x000fe20008400000 */
[----:B------:R-:W-:Y:S01]  /*22b0*/  IADD3 R68, P5, R225, 0x29, RZ ;  /* 0x00000029e1447810 */ /* 0x000fe20007fbe0ff */
[----:B------:R-:W-:Y:S01]  /*22c0*/  FMUL R214, R73, UR32 ;  /* 0x0000002049d67c20 */ /* 0x000fe20008400000 */
[----:B------:R-:W-:Y:S02]  /*22d0*/  ISETP.GT.U32.AND.EX P4, PT, R204, RZ, PT, P4 ;  /* 0x000000ffcc00720c */ /* 0x000fe40003f84140 */
[----:B------:R-:W-:-:S02]  /*22e0*/  FSEL R216, R216, -INF , !P1 ;  /* 0xff800000d8d87808 */ /* 0x000fc40004800000 */
[----:B------:R-:W-:Y:S02]  /*22f0*/  ISETP.GT.U32.AND.EX P0, PT, R202, RZ, PT, P0 ;  /* 0x000000ffca00720c */ /* 0x000fe40003f04100 */
[----:B------:R-:W-:Y:S01]  /*2300*/  FMNMX R211, R220, R211, !PT ;  /* 0x000000d3dcd37209 */ /* 0x000fe20007800000 */
[----:B------:R-:W-:Y:S01]  /*2310*/  IMAD.X R207, RZ, RZ, R198, P5 ;  /* 0x000000ffffcf7224 */ /* 0x000fe200028e06c6 */
[----:B------:R-:W-:Y:S02]  /*2320*/  IADD3 R64, P6, R225, 0x30, RZ ;  /* 0x00000030e1407810 */ /* 0x000fe40007fde0ff */
[----:B------:R-:W-:Y:S02]  /*2330*/  FSEL R194, R194, -INF , !P4 ;  /* 0xff800000c2c27808 */ /* 0x000fe40006000000 */
[----:B------:R-:W-:Y:S02]  /*2340*/  FSEL R214, R214, -INF , !P0 ;  /* 0xff800000d6d67808 */ /* 0x000fe40004000000 */
[----:B------:R-:W-:-:S02]  /*2350*/  ISETP.GT.U32.AND P4, PT, R68, R172, PT ;  /* 0x000000ac4400720c */ /* 0x000fc40003f84070 */
[----:B------:R-:W-:Y:S01]  /*2360*/  FMNMX R211, R216, R211, !PT ;  /* 0x000000d3d8d37209 */ /* 0x000fe20007800000 */
[--C-:B------:R-:W-:Y:S01]  /*2370*/  IMAD.X R209, RZ, RZ, R198.reuse, P6 ;  /* 0x000000ffffd17224 */ /* 0x100fe200030e06c6 */
[----:B------:R-:W-:Y:S01]  /*2380*/  IADD3 R60, P3, R225, 0x31, RZ ;  /* 0x00000031e13c7810 */ /* 0x000fe20007f7e0ff */
[----:B------:R-:W-:Y:S01]  /*2390*/  FMUL R196, R77, UR32 ;  /* 0x000000204dc47c20 */ /* 0x000fe20008400000 */
[-C--:B------:R-:W-:Y:S02]  /*23a0*/  ISETP.GT.U32.AND P5, PT, R64, R172.reuse, PT ;  /* 0x000000ac4000720c */ /* 0x080fe40003fa4070 */
[----:B------:R-:W-:Y:S02]  /*23b0*/  ISETP.GT.U32.AND.EX P4, PT, R207, RZ, PT, P4 ;  /* 0x000000ffcf00720c */ /* 0x000fe40003f84140 */
[----:B------:R-:W-:Y:S01]  /*23c0*/  FMNMX R211, R214, R211, !PT ;  /* 0x000000d3d6d37209 */ /* 0x000fe20007800000 */
[----:B------:R-:W-:Y:S01]  /*23d0*/  IMAD.X R205, RZ, RZ, R198, P3 ;  /* 0x000000ffffcd7224 */ /* 0x000fe200018e06c6 */
[----:B------:R-:W-:Y:S01]  /*23e0*/  IADD3 R72, P1, R225, 0x38, RZ ;  /* 0x00000038e1487810 */ /* 0x000fe20007f3e0ff */
[----:B------:R-:W-:Y:S01]  /*23f0*/  FMUL R190, R80, UR32 ;  /* 0x0000002050be7c20 */ /* 0x000fe20008400000 */
[----:B------:R-:W-:-:S02]  /*2400*/  ISETP.GT.U32.AND P6, PT, R60, R172, PT ;  /* 0x000000ac3c00720c */ /* 0x000fc40003fc4070 */
[----:B------:R-:W-:Y:S02]  /*2410*/  ISETP.GT.U32.AND.EX P5, PT, R209, RZ, PT, P5 ;  /* 0x000000ffd100720c */ /* 0x000fe40003fa4150 */
[----:B------:R-:W-:Y:S02]  /*2420*/  FSEL R196, R196, -INF , !P4 ;  /* 0xff800000c4c47808 */ /* 0x000fe40006000000 */
[----:B------:R-:W-:Y:S01]  /*2430*/  FMNMX R211, R194, R211, !PT ;  /* 0x000000d3c2d37209 */ /* 0x000fe20007800000 */
[----:B------:R-:W-:Y:S02]  /*2440*/  IMAD.X R206, RZ, RZ, R198, P1 ;  /* 0x000000ffffce7224 */ /* 0x000fe400008e06c6 */
[----:B------:R-:W-:Y:S01]  /*2450*/  FMUL R81, R81, UR32 ;  /* 0x0000002051517c20 */ /* 0x000fe20008400000 */
[----:B------:R-:W-:Y:S02]  /*2460*/  IADD3 R73, P0, R225, 0x39, RZ ;  /* 0x00000039e1497810 */ /* 0x000fe40007f1e0ff */
[----:B------:R-:W-:-:S02]  /*2470*/  ISETP.GT.U32.AND P3, PT, R72, R172, PT ;  /* 0x000000ac4800720c */ /* 0x000fc40003f64070 */
[----:B------:R-:W-:Y:S02]  /*2480*/  ISETP.GT.U32.AND.EX P6, PT, R205, RZ, PT, P6 ;  /* 0x000000ffcd00720c */ /* 0x000fe40003fc4160 */
[----:B------:R-:W-:Y:S02]  /*2490*/  FSEL R190, R190, -INF , !P5 ;  /* 0xff800000bebe7808 */ /* 0x000fe40006800000 */
[----:B------:R-:W-:Y:S01]  /*24a0*/  FMNMX R211, R196, R211, !PT ;  /* 0x000000d3c4d37209 */ /* 0x000fe20007800000 */
[----:B------:R-:W-:Y:S01]  /*24b0*/  FMUL R76, R84, UR32 ;  /* 0x00000020544c7c20 */ /* 0x000fe20008400000 */
[----:B------:R-:W-:Y:S02]  /*24c0*/  ISETP.GT.U32.AND P1, PT, R73, R172, PT ;  /* 0x000000ac4900720c */ /* 0x000fe40003f24070 */
[----:B------:R-:W-:Y:S02]  /*24d0*/  IADD3.X R208, RZ, R198, RZ, P0, !PT ;  /* 0x000000c6ffd07210 */ /* 0x000fe400007fe4ff */
[----:B------:R-:W-:-:S02]  /*24e0*/  ISETP.GT.U32.AND.EX P3, PT, R206, RZ, PT, P3 ;  /* 0x000000ffce00720c */ /* 0x000fc40003f64130 */
[----:B------:R-:W-:Y:S02]  /*24f0*/  FSEL R84, R81, -INF , !P6 ;  /* 0xff80000051547808 */ /* 0x000fe40007000000 */
[----:B------:R-:W-:Y:S01]  /*2500*/  FMNMX R211, R190, R211, !PT ;  /* 0x000000d3bed37209 */ /* 0x000fe20007800000 */
[----:B------:R-:W-:Y:S01]  /*2510*/  FMUL R80, R85, UR32 ;  /* 0x0000002055507c20 */ /* 0x000fe20008400000 */
[----:B------:R-:W-:Y:S02]  /*2520*/  ISETP.GT.U32.AND.EX P1, PT, R208, RZ, PT, P1 ;  /* 0x000000ffd000720c */ /* 0x000fe40003f24110 */
[----:B------:R-:W-:Y:S02]  /*2530*/  FSEL R76, R76, -INF , !P3 ;  /* 0xff8000004c4c7808 */ /* 0x000fe40005800000 */
[----:B------:R-:W-:Y:S02]  /*2540*/  FMNMX R211, R84, R211, !PT ;  /* 0x000000d354d37209 */ /* 0x000fe40007800000 */
[----:B------:R-:W-:-:S02]  /*2550*/  FSEL R80, R80, -INF , !P1 ;  /* 0xff80000050507808 */ /* 0x000fc40004800000 */
[----:B------:R-:W-:-:S04]  /*2560*/  FMNMX R211, R76, R211, !PT ;  /* 0x000000d34cd37209 */ /* 0x000fc80007800000 */
[----:B------:R-:W-:-:S05]  /*2570*/  FMNMX R211, R80, R211, !PT ;  /* 0x000000d350d37209 */ /* 0x000fca0007800000 */
[----:B------:R-:W0:Y:S01]  /*2580*/  SHFL.BFLY PT, R210, R211, 0x2, 0x1f ;  /* 0x0c401f00d3d27f89 */ /* 0x000e2200000e0000 */
[C---:B------:R-:W-:Y:S02]  /*2590*/  ISETP.GT.U32.AND P5, PT, R191.reuse, R175, PT ;  /* 0x000000afbf00720c */ /* 0x040fe40003fa4070 */
[----:B------:R-:W-:Y:S01]  /*25a0*/  ISETP.GT.U32.AND P6, PT, R191, R176, PT ;  /* 0x000000b0bf00720c */ /* 0x000fe20003fc4070 */
[----:B------:R-:W-:Y:S01]  /*25b0*/  FMUL R63, R63, UR32 ;  /* 0x000000203f3f7c20 */ /* 0x000fe20008400000 */
[----:B------:R-:W-:Y:S01]  /*25c0*/  FMUL R77, R29, UR32 ;  /* 0x000000201d4d7c20 */ /* 0x000fe20008400000 */
[C---:B------:R-:W-:Y:S02]  /*25d0*/  ISETP.GT.U32.AND.EX P5, PT, R197.reuse, RZ, PT, P5 ;  /* 0x000000ffc500720c */ /* 0x040fe40003fa4150 */
[----:B------:R-:W-:Y:S01]  /*25e0*/  ISETP.GT.U32.AND.EX P6, PT, R197, RZ, PT, P6 ;  /* 0x000000ffc500720c */ /* 0x000fe20003fc4160 */
[----:B------:R-:W-:Y:S01]  /*25f0*/  FMUL R81, R31, UR32 ;  /* 0x000000201f517c20 */ /* 0x000fe20008400000 */
[----:B------:R-:W-:-:S02]  /*2600*/  FSEL R31, R63, -INF , !P5 ;  /* 0xff8000003f1f7808 */ /* 0x000fc40006800000 */
[----:B------:R-:W-:Y:S02]  /*2610*/  FSEL R77, R77, -INF , !P6 ;  /* 0xff8000004d4d7808 */ /* 0x000fe40007000000 */
[C---:B------:R-:W-:Y:S02]  /*2620*/  ISETP.GT.U32.AND P5, PT, R189.reuse, R175, PT ;  /* 0x000000afbd00720c */ /* 0x040fe40003fa4070 */
[-C--:B------:R-:W-:Y:S02]  /*2630*/  ISETP.GT.U32.AND P6, PT, R189, R176.reuse, PT ;  /* 0x000000b0bd00720c */ /* 0x080fe40003fc4070 */
[----:B------:R-:W-:Y:S01]  /*2640*/  ISETP.GT.U32.AND P1, PT, R191, R177, PT ;  /* 0x000000b1bf00720c */ /* 0x000fe20003f24070 */
[----:B------:R-:W-:Y:S01]  /*2650*/  FMUL R191, R33, UR32 ;  /* 0x0000002021bf7c20 */ /* 0x000fe20008400000 */
[C---:B------:R-:W-:Y:S02]  /*2660*/  ISETP.GT.U32.AND P0, PT, R192.reuse, R175, PT ;  /* 0x000000afc000720c */ /* 0x040fe40003f04070 */
[----:B------:R-:W-:-:S02]  /*2670*/  ISETP.GT.U32.AND P4, PT, R192, R176, PT ;  /* 0x000000b0c000720c */ /* 0x000fc40003f84070 */
[----:B------:R-:W-:Y:S01]  /*2680*/  ISETP.GT.U32.AND P3, PT, R192, R177, PT ;  /* 0x000000b1c000720c */ /* 0x000fe20003f64070 */
[----:B------:R-:W-:Y:S01]  /*2690*/  FMUL R192, R67, UR32 ;  /* 0x0000002043c07c20 */ /* 0x000fe20008400000 */
[C---:B------:R-:W-:Y:S02]  /*26a0*/  ISETP.GT.U32.AND.EX P5, PT, R195.reuse, RZ, PT, P5 ;  /* 0x000000ffc300720c */ /* 0x040fe40003fa4150 */
[----:B------:R-:W-:Y:S02]  /*26b0*/  ISETP.GT.U32.AND.EX P6, PT, R195, RZ, PT, P6 ;  /* 0x000000ffc300720c */ /* 0x000fe40003fc4160 */
[----:B------:R-:W-:Y:S02]  /*26c0*/  FSEL R192, R192, -INF , !P5 ;  /* 0xff800000c0c07808 */ /* 0x000fe40006800000 */
[----:B------:R-:W-:Y:S02]  /*26d0*/  FSEL R191, R191, -INF , !P6 ;  /* 0xff800000bfbf7808 */ /* 0x000fe40007000000 */
[----:B------:R-:W-:-:S02]  /*26e0*/  ISETP.GT.U32.AND P5, PT, R226, R175, PT ;  /* 0x000000afe200720c */ /* 0x000fc40003fa4070 */
[----:B------:R-:W-:Y:S02]  /*26f0*/  ISETP.GT.U32.AND P6, PT, R226, R176, PT ;  /* 0x000000b0e200720c */ /* 0x000fe40003fc4070 */
[----:B------:R-:W-:Y:S01]  /*2700*/  ISETP.GT.U32.AND.EX P1, PT, R197, RZ, PT, P1 ;  /* 0x000000ffc500720c */ /* 0x000fe20003f24110 */
[----:B------:R-:W-:Y:S01]  /*2710*/  FMUL R197, R70, UR32 ;  /* 0x0000002046c57c20 */ /* 0x000fe20008400000 */
[----:B0-----:R-:W-:Y:S01]  /*2720*/  FMNMX R29, R211, R210, !PT ;  /* 0x000000d2d31d7209 */ /* 0x001fe20007800000 */
[----:B------:R-:W-:Y:S01]  /*2730*/  FMUL R210, R36, UR32 ;  /* 0x0000002024d27c20 */ /* 0x000fe20008400000 */
[C---:B------:R-:W-:Y:S02]  /*2740*/  ISETP.GT.U32.AND.EX P5, PT, R200.reuse, RZ, PT, P5 ;  /* 0x000000ffc800720c */ /* 0x040fe40003fa4150 */
[----:B------:R-:W-:Y:S02]  /*2750*/  ISETP.GT.U32.AND.EX P6, PT, R200, RZ, PT, P6 ;  /* 0x000000ffc800720c */ /* 0x000fe40003fc4160 */
[----:B------:R-:W-:-:S02]  /*2760*/  FSEL R81, R81, -INF , !P1 ;  /* 0xff80000051517808 */ /* 0x000fc40004800000 */
[----:B------:R-:W-:Y:S02]  /*2770*/  ISETP.GT.U32.AND P1, PT, R189, R177, PT ;  /* 0x000000b1bd00720c */ /* 0x000fe40003f24070 */
[----:B------:R-:W-:Y:S02]  /*2780*/  FSEL R197, R197, -INF , !P5 ;  /* 0xff800000c5c57808 */ /* 0x000fe40006800000 */
[----:B------:R-:W-:Y:S02]  /*2790*/  FSEL R210, R210, -INF , !P6 ;  /* 0xff800000d2d27808 */ /* 0x000fe40007000000 */
[----:B------:R-:W-:Y:S02]  /*27a0*/  ISETP.GT.U32.AND P5, PT, R231, R176, PT ;  /* 0x000000b0e700720c */ /* 0x000fe40003fa4070 */
[----:B------:R-:W-:Y:S01]  /*27b0*/  ISETP.GT.U32.AND P6, PT, R229, R175, PT ;  /* 0x000000afe500720c */ /* 0x000fe20003fc4070 */
[----:B------:R-:W-:Y:S01]  /*27c0*/  FMUL R211, R37, UR32 ;  /* 0x0000002025d37c20 */ /* 0x000fe20008400000 */
[----:B------:R-:W-:Y:S01]  /*27d0*/  ISETP.GT.U32.AND.EX P1, PT, R195, RZ, PT, P1 ;  /* 0x000000ffc300720c */ /* 0x000fe20003f24110 */
[----:B------:R-:W-:Y:S01]  /*27e0*/  FMUL R195, R35, UR32 ;  /* 0x0000002023c37c20 */ /* 0x000fe20008400000 */
[----:B------:R-:W-:Y:S01]  /*27f0*/  FMUL R213, R74, UR32 ;  /* 0x000000204ad57c20 */ /* 0x000fe20008400000 */
[----:B------:R-:W-:-:S02]  /*2800*/  ISETP.GT.U32.AND.EX P5, PT, R199, RZ, PT, P5 ;  /* 0x000000ffc700720c */ /* 0x000fc40003fa4150 */
[----:B------:R-:W-:Y:S02]  /*2810*/  ISETP.GT.U32.AND.EX P6, PT, R201, RZ, PT, P6 ;  /* 0x000000ffc900720c */ /* 0x000fe40003fc4160 */
[----:B------:R-:W-:Y:S02]  /*2820*/  FSEL R195, R195, -INF , !P1 ;  /* 0xff800000c3c37808 */ /* 0x000fe40004800000 */
[----:B------:R-:W-:Y:S02]  /*2830*/  FSEL R211, R211, -INF , !P5 ;  /* 0xff800000d3d37808 */ /* 0x000fe40006800000 */
[----:B------:R-:W-:Y:S02]  /*2840*/  FSEL R213, R213, -INF , !P6 ;  /* 0xff800000d5d57808 */ /* 0x000fe40007000000 */
[-C--:B------:R-:W-:Y:S02]  /*2850*/  ISETP.GT.U32.AND P1, PT, R231, R175.reuse, PT ;  /* 0x000000afe700720c */ /* 0x080fe40003f24070 */
[----:B------:R-:W-:-:S02]  /*2860*/  ISETP.GT.U32.AND P5, PT, R61, R175, PT ;  /* 0x000000af3d00720c */ /* 0x000fc40003fa4070 */
[----:B------:R-:W-:Y:S01]  /*2870*/  ISETP.GT.U32.AND P6, PT, R61, R176, PT ;  /* 0x000000b03d00720c */ /* 0x000fe20003fc4070 */
[----:B------:R-:W-:Y:S01]  /*2880*/  FMUL R212, R71, UR32 ;  /* 0x0000002047d47c20 */ /* 0x000fe20008400000 */
[----:B------:R-:W-:Y:S01]  /*2890*/  FMUL R215, R75, UR32 ;  /* 0x000000204bd77c20 */ /* 0x000fe20008400000 */
[----:B------:R-:W-:Y:S01]  /*28a0*/  FMUL R218, R41, UR32 ;  /* 0x0000002029da7c20 */ /* 0x000fe20008400000 */
[----:B------:R-:W-:Y:S02]  /*28b0*/  ISETP.GT.U32.AND.EX P1, PT, R199, RZ, PT, P1 ;  /* 0x000000ffc700720c */ /* 0x000fe40003f24110 */
[C---:B------:R-:W-:Y:S02]  /*28c0*/  ISETP.GT.U32.AND.EX P5, PT, R202.reuse, RZ, PT, P5 ;  /* 0x000000ffca00720c */ /* 0x040fe40003fa4150 */
[----:B------:R-:W-:Y:S02]  /*28d0*/  ISETP.GT.U32.AND.EX P6, PT, R202, RZ, PT, P6 ;  /* 0x000000ffca00720c */ /* 0x000fe40003fc4160 */
[----:B------:R-:W-:-:S02]  /*28e0*/  FSEL R212, R212, -INF , !P1 ;  /* 0xff800000d4d47808 */ /* 0x000fc40004800000 */
[----:B------:R-:W-:Y:S02]  /*28f0*/  FSEL R215, R215, -INF , !P5 ;  /* 0xff800000d7d77808 */ /* 0x000fe40006800000 */
[----:B------:R-:W-:Y:S02]  /*2900*/  FSEL R218, R218, -INF , !P6 ;  /* 0xff800000dada7808 */ /* 0x000fe40007000000 */
[-C--:B------:R-:W-:Y:S02]  /*2910*/  ISETP.GT.U32.AND P1, PT, R229, R176.reuse, PT ;  /* 0x000000b0e500720c */ /* 0x080fe40003f24070 */
[----:B------:R-:W-:Y:S02]  /*2920*/  ISETP.GT.U32.AND P5, PT, R69, R176, PT ;  /* 0x000000b04500720c */ /* 0x000fe40003fa4070 */
[----:B------:R-:W-:Y:S01]  /*2930*/  ISETP.GT.U32.AND P6, PT, R68, R175, PT ;  /* 0x000000af4400720c */ /* 0x000fe20003fc4070 */
[----:B------:R-:W-:Y:S01]  /*2940*/  FMUL R219, R78, UR32 ;  /* 0x000000204edb7c20 */ /* 0x000fe20008400000 */
[----:B------:R-:W-:Y:S01]  /*2950*/  FMUL R217, R40, UR32 ;  /* 0x0000002028d97c20 */ /* 0x000fe20008400000 */
[----:B------:R-:W-:Y:S01]  /*2960*/  FMUL R44, R44, UR32 ;  /* 0x000000202c2c7c20 */ /* 0x000fe20008400000 */
[----:B------:R-:W-:Y:S01]  /*2970*/  FMUL R78, R79, UR32 ;  /* 0x000000204f4e7c20 */ /* 0x000fe20008400000 */
[----:B------:R-:W-:Y:S01]  /*2980*/  FMUL R189, R32, UR32 ;  /* 0x0000002020bd7c20 */ /* 0x000fe20008400000 */
[----:B------:R-:W-:Y:S01]  /*2990*/  ISETP.GT.U32.AND.EX P1, PT, R201, RZ, PT, P1 ;  /* 0x000000ffc900720c */ /* 0x000fe20003f24110 */
[----:B------:R-:W0:Y:S01]  /*29a0*/  SHFL.BFLY PT, R32, R29, 0x1, 0x1f ;  /* 0x0c201f001d207f89 */ /* 0x000e2200000e0000 */
        /* <DEDUP_REMOVED lines=9> */
[C---:B------:R-:W-:Y:S01]  /*2a40*/  ISETP.GT.U32.AND.EX P0, PT, R193.reuse, RZ, PT, P0 ;  /* 0x000000ffc100720c */ /* 0x040fe20003f04100 */
[----:B------:R-:W-:Y:S01]  /*2a50*/  FMUL R221, R82, UR32 ;  /* 0x0000002052dd7c20 */ /* 0x000fe20008400000 */
[----:B------:R-:W-:Y:S01]  /*2a60*/  ISETP.GT.U32.AND.EX P4, PT, R193, RZ, PT, P4 ;  /* 0x000000ffc100720c */ /* 0x000fe20003f84140 */
[----:B------:R-:W-:Y:S01]  /*2a70*/  FMUL R223, R83, UR32 ;  /* 0x0000002053df7c20 */ /* 0x000fe20008400000 */
[----:B------:R-:W-:Y:S01]  /*2a80*/  ISETP.GT.U32.AND.EX P3, PT, R193, RZ, PT, P3 ;  /* 0x000000ffc100720c */ /* 0x000fe20003f64130 */
[----:B------:R-:W-:Y:S01]  /*2a90*/  FMUL R193, R34, UR32 ;  /* 0x0000002022c17c20 */ /* 0x000fe20008400000 */
[----:B------:R-:W-:Y:S01]  /*2aa0*/  ISETP.GT.U32.AND.EX P1, PT, R204, RZ, PT, P1 ;  /* 0x000000ffcc00720c */ /* 0x000fe20003f24110 */
[----:B------:R-:W-:Y:S01]  /*2ab0*/  FMUL R62, R62, UR32 ;  /* 0x000000203e3e7c20 */ /* 0x000fe20008400000 */
[----:B------:R-:W-:-:S02]  /*2ac0*/  ISETP.GT.U32.AND.EX P5, PT, R209, RZ, PT, P5 ;  /* 0x000000ffd100720c */ /* 0x000fc40003fa4150 */
[----:B------:R-:W-:Y:S02]  /*2ad0*/  ISETP.GT.U32.AND.EX P6, PT, R205, RZ, PT, P6 ;  /* 0x000000ffcd00720c */ /* 0x000fe40003fc4160 */
[----:B------:R-:W-:Y:S02]  /*2ae0*/  FSEL R85, R85, -INF , !P0 ;  /* 0xff80000055557808 */ /* 0x000fe40004000000 */
[----:B------:R-:W-:Y:S02]  /*2af0*/  FSEL R189, R189, -INF , !P4 ;  /* 0xff800000bdbd7808 */ /* 0x000fe40006000000 */
[----:B------:R-:W-:Y:S02]  /*2b00*/  FSEL R193, R193, -INF , !P3 ;  /* 0xff800000c1c17808 */ /* 0x000fe40005800000 */
[----:B------:R-:W-:Y:S02]  /*2b10*/  FSEL R219, R219, -INF , !P1 ;  /* 0xff800000dbdb7808 */ /* 0x000fe40004800000 */
[----:B------:R-:W-:-:S02]  /*2b20*/  FSEL R221, R221, -INF , !P5 ;  /* 0xff800000dddd7808 */ /* 0x000fc40006800000 */
[----:B------:R-:W-:Y:S02]  /*2b30*/  FSEL R223, R223, -INF , !P6 ;  /* 0xff800000dfdf7808 */ /* 0x000fe40007000000 */
[CC--:B------:R-:W-:Y:S02]  /*2b40*/  ISETP.GT.U32.AND P0, PT, R225.reuse, R175.reuse, PT ;  /* 0x000000afe100720c */ /* 0x0c0fe40003f04070 */
[C---:B------:R-:W-:Y:S02]  /*2b50*/  ISETP.GE.U32.AND P4, PT, R225.reuse, R175, PT ;  /* 0x000000afe100720c */ /* 0x040fe40003f86070 */
[CC--:B------:R-:W-:Y:S02]  /*2b60*/  ISETP.GT.U32.AND P3, PT, R225.reuse, R176.reuse, PT ;  /* 0x000000b0e100720c */ /* 0x0c0fe40003f64070 */
[C---:B------:R-:W-:Y:S02]  /*2b70*/  ISETP.GE.U32.AND P1, PT, R225.reuse, R176, PT ;  /* 0x000000b0e100720c */ /* 0x040fe40003f26070 */
[----:B------:R-:W-:-:S02]  /*2b80*/  ISETP.GT.U32.AND P5, PT, R225, R177, PT ;  /* 0x000000b1e100720c */ /* 0x000fc40003fa4070 */
[-C--:B------:R-:W-:Y:S02]  /*2b90*/  ISETP.GE.U32.AND P6, PT, R225, R177.reuse, PT ;  /* 0x000000b1e100720c */ /* 0x080fe40003fc6070 */
[----:B------:R-:W-:Y:S01]  /*2ba0*/  FSEL R225, R62, -INF , !P2 ;  /* 0xff8000003ee17808 */ /* 0x000fe20005000000 */
[----:B------:R-:W-:Y:S01]  /*2bb0*/  FMUL R227, R59, UR32 ;  /* 0x000000203be37c20 */ /* 0x000fe20008400000 */
[----:B------:R-:W-:Y:S01]  /*2bc0*/  ISETP.GT.U32.AND P2, PT, R226, R177, PT ;  /* 0x000000b1e200720c */ /* 0x000fe20003f44070 */
[----:B------:R-:W-:Y:S01]  /*2bd0*/  FMUL R226, R58, UR32 ;  /* 0x000000203ae27c20 */ /* 0x000fe20008400000 */
[C---:B------:R-:W-:Y:S02]  /*2be0*/  ISETP.GT.U32.AND.EX P0, PT, R198.reuse, RZ, PT, P0 ;  /* 0x000000ffc600720c */ /* 0x040fe40003f04100 */
[----:B------:R-:W-:Y:S02]  /*2bf0*/  ISETP.GE.U32.AND.EX P4, PT, R198, RZ, PT, P4 ;  /* 0x000000ffc600720c */ /* 0x000fe40003f86140 */
[----:B------:R-:W-:-:S02]  /*2c00*/  FSEL R226, R226, -INF , !P0 ;  /* 0xff800000e2e27808 */ /* 0x000fc40004000000 */
[----:B------:R-:W-:Y:S02]  /*2c10*/  FSEL R227, R227, -INF , !P4 ;  /* 0xff800000e3e37808 */ /* 0x000fe40006000000 */
[----:B0-----:R-:W-:Y:S02]  /*2c20*/  FMNMX R59, R29, R32, !PT ;  /* 0x000000201d3b7209 */ /* 0x001fe40007800000 */
[----:B------:R-:W-:Y:S02]  /*2c30*/  FMNMX R32, R226, R227, !PT ;  /* 0x000000e3e2207209 */ /* 0x000fe40007800000 */
[----:B------:R-:W-:Y:S02]  /*2c40*/  FMNMX R59, R59, R184, !PT ;  /* 0x000000b83b3b7209 */ /* 0x000fe40007800000 */
[----:B------:R-:W-:-:S04]  /*2c50*/  FMNMX R32, R225, R32, !PT ;  /* 0x00000020e1207209 */ /* 0x000fc80007800000 */
[----:B------:R-:W-:Y:S01]  /*2c60*/  FMNMX R32, R31, R32, !PT ;  /* 0x000000201f207209 */ /* 0x000fe20007800000 */
[----:B------:R-:W-:-:S03]  /*2c70*/  FADD R228, R228, -R59 ;  /* 0x8000003be4e47221 */ /* 0x000fc60000000000 */
[----:B------:R-:W-:Y:S01]  /*2c80*/  FMNMX R29, R85, R32, !PT ;  /* 0x00000020551d7209 */ /* 0x000fe20007800000 */
[----:B------:R-:W-:Y:S01]  /*2c90*/  FMUL R63, R228, 1.4426950216293334961 ;  /* 0x3fb8aa3be43f7820 */ /* 0x000fe20000400000 */
[----:B------:R-:W-:Y:S02]  /*2ca0*/  FMUL R228, R28, UR32 ;  /* 0x000000201ce47c20 */ /* 0x000fe40008400000 */
[----:B------:R-:W-:-:S04]  /*2cb0*/  FMNMX R28, R192, R29, !PT ;  /* 0x0000001dc01c7209 */ /* 0x000fc80007800000 */
[----:B------:R-:W-:-:S04]  /*2cc0*/  FMNMX R29, R197, R28, !PT ;  /* 0x0000001cc51d7209 */ /* 0x000fc80007800000 */
[----:B------:R-:W-:-:S04]  /*2cd0*/  FMNMX R28, R212, R29, !PT ;  /* 0x0000001dd41c7209 */ /* 0x000fc80007800000 */
[----:B------:R-:W-:-:S04]  /*2ce0*/  FMNMX R28, R213, R28, !PT ;  /* 0x0000001cd51c7209 */ /* 0x000fc80007800000 */
[----:B------:R-:W-:Y:S02]  /*2cf0*/  FMNMX R28, R215, R28, !PT ;  /* 0x0000001cd71c7209 */ /* 0x000fe40007800000 */
[----:B------:R-:W-:Y:S02]  /*2d00*/  ISETP.GT.U32.AND P0, PT, R72, R175, PT ;  /* 0x000000af4800720c */ /* 0x000fe40003f04070 */
[----:B------:R-:W-:Y:S01]  /*2d10*/  FMNMX R35, R219, R28, !PT ;  /* 0x0000001cdb237209 */ /* 0x000fe20007800000 */
[----:B------:R-:W-:Y:S01]  /*2d20*/  FMUL R86, R86, UR32 ;  /* 0x0000002056567c20 */ /* 0x000fe20008400000 */
[----:B------:R-:W-:Y:S02]  /*2d30*/  ISETP.GT.U32.AND.EX P0, PT, R206, RZ, PT, P0 ;  /* 0x000000ffce00720c */ /* 0x000fe40003f04100 */
[----:B------:R-:W-:Y:S02]  /*2d40*/  FMNMX R36, R78, R35, !PT ;  /* 0x000000234e247209 */ /* 0x000fe40007800000 */
[----:B------:R-:W-:-:S02]  /*2d50*/  FSEL R86, R86, -INF , !P0 ;  /* 0xff80000056567808 */ /* 0x000fc40004000000 */
[----:B------:R-:W-:Y:S02]  /*2d60*/  ISETP.GT.U32.AND P0, PT, R73, R175, PT ;  /* 0x000000af4900720c */ /* 0x000fe40003f04070 */
[----:B------:R-:W-:Y:S01]  /*2d70*/  FMNMX R36, R221, R36, !PT ;  /* 0x00000024dd247209 */ /* 0x000fe20007800000 */
[----:B------:R-:W-:Y:S01]  /*2d80*/  FMUL R87, R87, UR32 ;  /* 0x0000002057577c20 */ /* 0x000fe20008400000 */
[----:B------:R-:W-:Y:S02]  /*2d90*/  ISETP.GT.U32.AND.EX P0, PT, R208, RZ, PT, P0 ;  /* 0x000000ffd000720c */ /* 0x000fe40003f04100 */
[----:B------:R-:W-:Y:S02]  /*2da0*/  FMNMX R37, R223, R36, !PT ;  /* 0x00000024df257209 */ /* 0x000fe40007800000 */
[----:B------:R-:W-:Y:S02]  /*2db0*/  FSEL R87, R87, -INF , !P0 ;  /* 0xff80000057577808 */ /* 0x000fe40004000000 */
[----:B------:R-:W-:-:S04]  /*2dc0*/  FMNMX R36, R86, R37, !PT ;  /* 0x0000002556247209 */ /* 0x000fc80007800000 */
[----:B------:R-:W-:-:S05]  /*2dd0*/  FMNMX R82, R87, R36, !PT ;  /* 0x0000002457527209 */ /* 0x000fca0007800000 */
[----:B------:R-:W0:Y:S01]  /*2de0*/  SHFL.BFLY PT, R83, R82, 0x2, 0x1f ;  /* 0x0c401f0052537f89 */ /* 0x000e2200000e0000 */
[----:B------:R-:W-:Y:S01]  /*2df0*/  IMAD.WIDE R28, R173, 0x2, R128 ;  /* 0x00000002ad1c7825 */ /* 0x000fe200078e0280 */
[----:B------:R-:W-:-:S04]  /*2e00*/  ISETP.GT.U32.AND P0, PT, R229, R177, PT ;  /* 0x000000b1e500720c */ /* 0x000fc80003f04070 */
[----:B------:R1:W2:Y:S01]  /*2e10*/  LDG.E.U16 R229, desc[UR20][R28.64] ;  /* 0x000000141ce57981 */ /* 0x0002a2000c1e1500 */
[----:B------:R-:W-:Y:S01]  /*2e20*/  ISETP.GT.U32.AND P4, PT, R65, R176, PT ;  /* 0x000000b04100720c */ /* 0x000fe20003f84070 */
[----:B-1----:R-:W-:-:S03]  /*2e30*/  IMAD.WIDE R28, R173, 0x2, R120 ;  /* 0x00000002ad1c7825 */ /* 0x002fc600078e0278 */
[----:B------:R-:W-:Y:S02]  /*2e40*/  ISETP.GT.U32.AND.EX P4, PT, R203, RZ, PT, P4 ;  /* 0x000000ffcb00720c */ /* 0x000fe40003f84140 */
[----:B------:R1:W3:Y:S01]  /*2e50*/  LDG.E.U16 R241, desc[UR20][R28.64] ;  /* 0x000000141cf17981 */ /* 0x0002e2000c1e1500 */
[----:B------:R-:W-:Y:S01]  /*2e60*/  IMAD.WIDE R32, R173, 0x2, R126 ;  /* 0x00000002ad207825 */ /* 0x000fe200078e027e */
[----:B------:R-:W-:-:S03]  /*2e70*/  FSEL R228, R228, -INF , !P4 ;  /* 0xff800000e4e47808 */ /* 0x000fc60006000000 */
[--C-:B-1----:R-:W-:Y:S01]  /*2e80*/  FADD R28, R194, -R59.reuse ;  /* 0x8000003bc21c7221 */ /* 0x102fe20000000000 */
[----:B0-----:R-:W-:Y:S02]  /*2e90*/  FMNMX R194, R82, R83, !PT ;  /* 0x0000005352c27209 */ /* 0x001fe40007800000 */
[----:B------:R-:W-:Y:S02]  /*2ea0*/  ISETP.GT.U32.AND P4, PT, R231, R177, PT ;  /* 0x000000b1e700720c */ /* 0x000fe40003f84070 */
[----:B------:R0:W4:Y:S04]  /*2eb0*/  LDG.E.U16 R231, desc[UR20][R32.64] ;  /* 0x0000001420e77981 */ /* 0x000128000c1e1500 */
[----:B------:R-:W1:Y:S01]  /*2ec0*/  SHFL.BFLY PT, R239, R194, 0x1, 0x1f ;  /* 0x0c201f00c2ef7f89 */ /* 0x000e6200000e0000 */
[--C-:B------:R-:W-:Y:S01]  /*2ed0*/  FADD R57, R57, -R59.reuse ;  /* 0x8000003b39397221 */ /* 0x100fe20000000000 */
[----:B------:R-:W-:Y:S01]  /*2ee0*/  FADD R56, R56, -R59 ;  /* 0x8000003b38387221 */ /* 0x000fe20000000000 */
[----:B0-----:R-:W-:-:S04]  /*2ef0*/  IMAD.WIDE R32, R173, 0x2, R22 ;  /* 0x00000002ad207825 */ /* 0x001fc800078e0216 */
[----:B------:R-:W-:Y:S01]  /*2f00*/  FMUL R82, R28, 1.4426950216293334961 ;  /* 0x3fb8aa3b1c527820 */ /* 0x000fe20000400000 */
[----:B------:R-:W-:Y:S01]  /*2f10*/  FMUL R57, R57, 1.4426950216293334961 ;  /* 0x3fb8aa3b39397820 */ /* 0x000fe20000400000 */
[----:B------:R-:W-:Y:S01]  /*2f20*/  FMUL R56, R56, 1.4426950216293334961 ;  /* 0x3fb8aa3b38387820 */ /* 0x000fe20000400000 */
[----:B------:R-:W-:Y:S01]  /*2f30*/  IMAD.WIDE R28, R173, 0x2, R14 ;  /* 0x00000002ad1c7825 */ /* 0x000fe200078e020e */
[----:B------:R0:W5:Y:S01]  /*2f40*/  LDG.E.U16 R243, desc[UR20][R32.64] ;  /* 0x0000001420f37981 */ /* 0x000162000c1e1500 */
[----:B------:R-:W-:Y:S01]  /*2f50*/  MUFU.EX2 R58, R57 ;  /* 0x00000039003a7308 */ /* 0x000fe20000000800 */
[----:B------:R-:W-:-:S03]  /*2f60*/  ISETP.GT.U32.AND.EX P3, PT, R198, RZ, PT, P3 ;  /* 0x000000ffc600720c */ /* 0x000fc60003f64130 */
[----:B------:R1:W5:Y:S01]  /*2f70*/  LDG.E.U16 R29, desc[UR20][R28.64] ;  /* 0x000000141c1d7981 */ /* 0x000362000c1e1500 */
[----:B0-----:R-:W-:-:S03]  /*2f80*/  IMAD.WIDE R32, R173, 0x2, R12 ;  /* 0x00000002ad207825 */ /* 0x001fc600078e020c */
[----:B------:R0:W-:Y:S01]  /*2f90*/  MUFU.EX2 R62, R56 ;  /* 0x00000038003e7308 */ /* 0x0001e20000000800 */
[----:B------:R-:W-:Y:S01]  /*2fa0*/  ISETP.GE.U32.AND.EX P1, PT, R198, RZ, PT, P1 ;  /* 0x000000ffc600720c */ /* 0x000fe20003f26110 */
[----:B-1----:R-:W-:Y:S01]  /*2fb0*/  FMUL R28, R24, UR32 ;  /* 0x00000020181c7c20 */ /* 0x002fe20008400000 */
[----:B------:R1:W5:Y:S01]  /*2fc0*/  LDG.E.U16 R33, desc[UR20][R32.64] ;  /* 0x0000001420217981 */ /* 0x000362000c1e1500 */
[----:B0-----:R-:W-:-:S03]  /*2fd0*/  IMAD.WIDE R56, R173, 0x2, R122 ;  /* 0x00000002ad387825 */ /* 0x001fc600078e027a */
[----:B------:R-:W-:Y:S02]  /*2fe0*/  FSEL R28, R28, -INF , !P3 ;  /* 0xff8000001c1c7808 */ /* 0x000fe40005800000 */
[----:B------:R0:W5:Y:S01]  /*2ff0*/  LDG.E.U16 R237, desc[UR20][R56.64] ;  /* 0x0000001438ed7981 */ /* 0x000162000c1e1500 */
[----:B-1----:R-:W-:Y:S01]  /*3000*/  FMUL R32, R25, UR32 ;  /* 0x0000002019207c20 */ /* 0x002fe20008400000 */
[----:B------:R-:W-:Y:S01]  /*3010*/  FMNMX R239, R194, R239, !PT ;  /* 0x000000efc2ef7209 */ /* 0x000fe20007800000 */
[----:B------:R-:W-:-:S03]  /*3020*/  FADD R24, -R59, R184 ;  /* 0x000000b83b187221 */ /* 0x000fc60000000100 */
[----:B------:R-:W-:Y:S01]  /*3030*/  FSEL R32, R32, -INF , !P1 ;  /* 0xff80000020207808 */ /* 0x000fe20004800000 */
[----:B0-----:R-:W-:-:S03]  /*3040*/  IMAD.WIDE R56, R173, 0x2, R4 ;  /* 0x00000002ad387825 */ /* 0x001fc600078e0204 */
[----:B------:R-:W-:Y:S02]  /*3050*/  FMNMX R25, R28, R32, !PT ;  /* 0x000000201c197209 */ /* 0x000fe40007800000 */
[----:B------:R0:W5:Y:S01]  /*3060*/  LDG.E.U16 R251, desc[UR20][R56.64] ;  /* 0x0000001438fb7981 */ /* 0x000162000c1e1500 */
[----:B------:R-:W-:-:S05]  /*3070*/  IMAD.WIDE R34, R173, 0x2, R124 ;  /* 0x00000002ad227825 */ /* 0x000fca00078e027c */
[----:B------:R1:W5:Y:S01]  /*3080*/  LDG.E.U16 R235, desc[UR20][R34.64] ;  /* 0x0000001422eb7981 */ /* 0x000362000c1e1500 */
[----:B0-----:R-:W-:Y:S01]  /*3090*/  FMNMX R56, R239, R186, !PT ;  /* 0x000000baef387209 */ /* 0x001fe20007800000 */
[----:B------:R-:W-:Y:S01]  /*30a0*/  FMUL R239, R24, 1.4426950216293334961 ;  /* 0x3fb8aa3b18ef7820 */ /* 0x000fe20000400000 */
[----:B------:R-:W-:-:S04]  /*30b0*/  FMNMX R24, R228, R25, !PT ;  /* 0x00000019e4187209 */ /* 0x000fc80007800000 */
[----:B------:R-:W-:-:S04]  /*30c0*/  FMNMX R24, R77, R24, !PT ;  /* 0x000000184d187209 */ /* 0x000fc80007800000 */
[----:B------:R-:W-:Y:S01]  /*30d0*/  FMNMX R24, R189, R24, !PT ;  /* 0x00000018bd187209 */ /* 0x000fe20007800000 */
[----:B-1----:R-:W-:-:S03]  /*30e0*/  IMAD.WIDE R34, R173, 0x2, R20 ;  /* 0x00000002ad227825 */ /* 0x002fc600078e0214 */
[----:B------:R-:W-:Y:S01]  /*30f0*/  FMNMX R25, R191, R24, !PT ;  /* 0x00000018bf197209 */ /* 0x000fe20007800000 */
[----:B------:R-:W-:Y:S01]  /*3100*/  IMAD.WIDE R40, R173, 0x2, R16 ;  /* 0x00000002ad287825 */ /* 0x000fe200078e0210 */
[----:B------:R0:W5:Y:S02]  /*3110*/  LDG.E.U16 R245, desc[UR20][R34.64] ;  /* 0x0000001422f57981 */ /* 0x000164000c1e1500 */
[----:B------:R-:W-:Y:S01]  /*3120*/  FMNMX R24, R210, R25, !PT ;  /* 0x00000019d2187209 */ /* 0x000fe20007800000 */
[----:B------:R-:W-:Y:S01]  /*3130*/  FADD R25, R225, -R56 ;  /* 0x80000038e1197221 */ /* 0x000fe20000000000 */
[----:B------:R-:W-:Y:S01]  /*3140*/  IMAD.WIDE R36, R173, 0x2, R18 ;  /* 0x00000002ad247825 */ /* 0x000fe200078e0212 */
[----:B------:R1:W4:Y:S01]  /*3150*/  LDG.E.U16 R249, desc[UR20][R40.64] ;  /* 0x0000001428f97981 */ /* 0x000322000c1e1500 */
[----:B------:R-:W-:Y:S02]  /*3160*/  FMNMX R24, R211, R24, !PT ;  /* 0x00000018d3187209 */ /* 0x000fe40007800000 */
[----:B0-----:R-:W-:Y:S01]  /*3170*/  IMAD.WIDE R34, R173, 0x2, R10 ;  /* 0x00000002ad227825 */ /* 0x001fe200078e020a */
[----:B------:R-:W-:-:S03]  /*3180*/  ISETP.GT.U32.AND P3, PT, R68, R176, PT ;  /* 0x000000b04400720c */ /* 0x000fc60003f64070 */
[----:B------:R-:W-:Y:S01]  /*3190*/  FMUL R184, R25, 1.4426950216293334961 ;  /* 0x3fb8aa3b19b87820 */ /* 0x000fe20000400000 */
[----:B------:R-:W-:Y:S01]  /*31a0*/  FMNMX R25, R217, R24, !PT ;  /* 0x00000018d9197209 */ /* 0x000fe20007800000 */
[----:B------:R0:W5:Y:S01]  /*31b0*/  LDG.E.U16 R247, desc[UR20][R36.64] ;  /* 0x0000001424f77981 */ /* 0x000162000c1e1500 */
[----:B-1----:R-:W-:Y:S01]  /*31c0*/  IMAD.WIDE R40, R173, 0x2, R6 ;  /* 0x00000002ad287825 */ /* 0x002fe200078e0206 */
[----:B------:R-:W-:Y:S02]  /*31d0*/  ISETP.GT.U32.AND.EX P3, PT, R207, RZ, PT, P3 ;  /* 0x000000ffcf00720c */ /* 0x000fe40003f64130 */
[----:B------:R1:W5:Y:S01]  /*31e0*/  LDG.E.U16 R35, desc[UR20][R34.64] ;  /* 0x0000001422237981 */ /* 0x000362000c1e1500 */
[----:B------:R-:W-:Y:S01]  /*31f0*/  ISETP.GT.U32.AND P1, PT, R64, R176, PT ;  /* 0x000000b04000720c */ /* 0x000fe20003f24070 */
[--C-:B------:R-:W-:Y:S01]  /*3200*/  FADD R196, R196, -R59.reuse ;  /* 0x8000003bc4c47221 */ /* 0x100fe20000000000 */
[----:B------:R-:W-:Y:S01]  /*3210*/  FMNMX R25, R218, R25, !PT ;  /* 0x00000019da197209 */ /* 0x000fe20007800000 */
[----:B------:R-:W-:Y:S01]  /*3220*/  FADD R190, R190, -R59 ;  /* 0x8000003bbebe7221 */ /* 0x000fe20000000000 */
[----:B------:R1:W5:Y:S01]  /*3230*/  LDG.E.U16 R41, desc[UR20][R40.64] ;  /* 0x0000001428297981 */ /* 0x000362000c1e1500 */
[----:B0-----:R-:W-:-:S04]  /*3240*/  IMAD.WIDE R36, R173, 0x2, R8 ;  /* 0x00000002ad247825 */ /* 0x001fc800078e0208 */
[----:B-1----:R-:W-:Y:S01]  /*3250*/  FMUL R34, R45, UR32 ;  /* 0x000000202d227c20 */ /* 0x002fe20008400000 */
[----:B------:R-:W-:Y:S01]  /*3260*/  ISETP.GT.U32.AND.EX P1, PT, R209, RZ, PT, P1 ;  /* 0x000000ffd100720c */ /* 0x000fe20003f24110 */
[----:B------:R-:W-:Y:S01]  /*3270*/  FMUL R83, R196, 1.4426950216293334961 ;  /* 0x3fb8aa3bc4537820 */ /* 0x000fe20000400000 */
[----:B------:R-:W-:Y:S01]  /*3280*/  FMNMX R25, R44, R25, !PT ;  /* 0x000000192c197209 */ /* 0x000fe20007800000 */
[----:B------:R0:W5:Y:S01]  /*3290*/  LDG.E.U16 R37, desc[UR20][R36.64] ;  /* 0x0000001424257981 */ /* 0x000162000c1e1500 */
[----:B------:R-:W-:Y:S01]  /*32a0*/  FSEL R34, R34, -INF , !P3 ;  /* 0xff80000022227808 */ /* 0x000fe20005800000 */
[----:B------:R-:W-:Y:S01]  /*32b0*/  FMUL R40, R48, UR32 ;  /* 0x0000002030287c20 */ /* 0x000fe20008400000 */
[----:B------:R-:W-:Y:S01]  /*32c0*/  ISETP.GT.U32.AND P3, PT, R60, R176, PT ;  /* 0x000000b03c00720c */ /* 0x000fe20003f64070 */
[----:B------:R-:W-:Y:S01]  /*32d0*/  FMUL R196, R190, 1.4426950216293334961 ;  /* 0x3fb8aa3bbec47820 */ /* 0x000fe20000400000 */
[----:B------:R-:W-:Y:S01]  /*32e0*/  FADD R190, R84, -R59 ;  /* 0x8000003b54be7221 */ /* 0x000fe20000000000 */
[----:B------:R-:W-:Y:S01]  /*32f0*/  FADD R31, R31, -R56 ;  /* 0x800000381f1f7221 */ /* 0x000fe20000000000 */
[----:B------:R-:W-:-:S02]  /*3300*/  ISETP.GT.U32.AND.EX P3, PT, R205, RZ, PT, P3 ;  /* 0x000000ffcd00720c */ /* 0x000fc40003f64130 */
[----:B------:R-:W-:Y:S01]  /*3310*/  FSEL R40, R40, -INF , !P1 ;  /* 0xff80000028287808 */ /* 0x000fe20004800000 */
[----:B0-----:R-:W-:Y:S01]  /*3320*/  FMUL R36, R49, UR32 ;  /* 0x0000002031247c20 */ /* 0x001fe20008400000 */
[-C--:B------:R-:W-:Y:S02]  /*3330*/  ISETP.GT.U32.AND P1, PT, R72, R176.reuse, PT ;  /* 0x000000b04800720c */ /* 0x080fe40003f24070 */
[----:B------:R-:W-:Y:S01]  /*3340*/  FMNMX R25, R34, R25, !PT ;  /* 0x0000001922197209 */ /* 0x000fe20007800000 */
[----:B------:R-:W-:Y:S01]  /*3350*/  FMUL R190, R190, 1.4426950216293334961 ;  /* 0x3fb8aa3bbebe7820 */ /* 0x000fe20000400000 */
[----:B------:R-:W-:Y:S01]  /*3360*/  FMUL R48, R31, 1.4426950216293334961 ;  /* 0x3fb8aa3b1f307820 */ /* 0x000fe20000400000 */
[----:B------:R-:W-:Y:S01]  /*3370*/  FSEL R36, R36, -INF , !P3 ;  /* 0xff80000024247808 */ /* 0x000fe20005800000 */
[----:B------:R-:W-:Y:S01]  /*3380*/  FMUL R31, R52, UR32 ;  /* 0x00000020341f7c20 */ /* 0x000fe20008400000 */
[----:B------:R-:W-:Y:S01]  /*3390*/  FADD R24, R85, -R56 ;  /* 0x8000003855187221 */ /* 0x000fe20000000000 */
[----:B------:R-:W-:-:S02]  /*33a0*/  ISETP.GT.U32.AND P3, PT, R73, R176, PT ;  /* 0x000000b04900720c */ /* 0x000fc40003f64070 */
[----:B------:R-:W-:Y:S02]  /*33b0*/  ISETP.GT.U32.AND.EX P1, PT, R206, RZ, PT, P1 ;  /* 0x000000ffce00720c */ /* 0x000fe40003f24110 */
[----:B------:R-:W-:Y:S01]  /*33c0*/  FMNMX R25, R40, R25, !PT ;  /* 0x0000001928197209 */ /* 0x000fe20007800000 */
[----:B------:R0:W-:Y:S01]  /*33d0*/  MUFU.EX2 R233, R190 ;  /* 0x000000be00e97308 */ /* 0x0001e20000000800 */
[----:B------:R-:W-:Y:S01]  /*33e0*/  FMUL R45, R53, UR32 ;  /* 0x00000020352d7c20 */ /* 0x000fe20008400000 */
[----:B------:R-:W-:Y:S02]  /*33f0*/  ISETP.GT.U32.AND.EX P3, PT, R208, RZ, PT, P3 ;  /* 0x000000ffd000720c */ /* 0x000fe40003f64130 */
[----:B------:R-:W-:Y:S01]  /*3400*/  FSEL R31, R31, -INF , !P1 ;  /* 0xff8000001f1f7808 */ /* 0x000fe20004800000 */
[----:B0-----:R-:W-:Y:S01]  /*3410*/  FMUL R190, R24, 1.4426950216293334961 ;  /* 0x3fb8aa3b18be7820 */ /* 0x001fe20000400000 */
[----:B------:R-:W-:Y:S02]  /*3420*/  FMNMX R24, R36, R25, !PT ;  /* 0x0000001924187209 */ /* 0x000fe40007800000 */
[----:B------:R-:W-:-:S02]  /*3430*/  FSEL R45, R45, -INF , !P3 ;  /* 0xff8000002d2d7808 */ /* 0x000fc40005800000 */
[----:B------:R-:W-:-:S04]  /*3440*/  FMNMX R24, R31, R24, !PT ;  /* 0x000000181f187209 */ /* 0x000fc80007800000 */
[----:B------:R-:W-:Y:S01]  /*3450*/  FMNMX R25, R45, R24, !PT ;  /* 0x000000182d197209 */ /* 0x000fe20007800000 */
[----:B------:R0:W-:Y:S04]  /*3460*/  MUFU.EX2 R85, R48 ;  /* 0x0000003000557308 */ /* 0x0001e80000000800 */
[----:B0-----:R-:W0:Y:S01]  /*3470*/  SHFL.BFLY PT, R48, R25, 0x2, 0x1f ;  /* 0x0c401f0019307f89 */ /* 0x001e2200000e0000 */
[----:B------:R-:W-:Y:S01]  /*3480*/  FMUL R24, R42, UR32 ;  /* 0x000000202a187c20 */ /* 0x000fe20008400000 */
[----:B------:R-:W-:Y:S01]  /*3490*/  ISETP.GT.U32.AND.EX P0, PT, R201, RZ, PT, P0 ;  /* 0x000000ffc900720c */ /* 0x000fe20003f04100 */
[----:B------:R-:W-:Y:S01]  /*34a0*/  FMUL R42, R30, UR32 ;  /* 0x000000201e2a7c20 */ /* 0x000fe20008400000 */
[----:B------:R-:W-:Y:S02]  /*34b0*/  FADD R197, R197, -R56 ;  /* 0x80000038c5c57221 */ /* 0x000fe40000000000 */
[----:B------:R-:W-:-:S02]  /*34c0*/  FSEL R30, R24, -INF , !P0 ;  /* 0xff800000181e7808 */ /* 0x000fc40004000000 */
[----:B------:R-:W-:Y:S01]  /*34d0*/  ISETP.GT.U32.AND P3, PT, R69, R177, PT ;  /* 0x000000b14500720c */ /* 0x000fe20003f64070 */
[----:B------:R-:W-:Y:S01]  /*34e0*/  FMUL R69, R197, 1.4426950216293334961 ;  /* 0x3fb8aa3bc5457820 */ /* 0x000fe20000400000 */
[----:B0-----:R-:W-:Y:S01]  /*34f0*/  FMNMX R49, R25, R48, !PT ;  /* 0x0000003019317209 */ /* 0x001fe20007800000 */
[----:B------:R-:W-:-:S05]  /*3500*/  IMAD.WIDE R24, R173, 0x2, R2 ;  /* 0x00000002ad187825 */ /* 0x000fca00078e0202 */
[----:B------:R0:W5:Y:S01]  /*3510*/  LDG.E.U16 R197, desc[UR20][R24.64] ;  /* 0x0000001418c57981 */ /* 0x000162000c1e1500 */
[----:B------:R-:W-:Y:S01]  /*3520*/  FMUL R39, R39, UR32 ;  /* 0x0000002027277c20 */ /* 0x000fe20008400000 */
[----:B------:R-:W-:Y:S01]  /*3530*/  ISETP.GT.U32.AND.EX P4, PT, R199, RZ, PT, P4 ;  /* 0x000000ffc700720c */ /* 0x000fe20003f84140 */
[----:B------:R-:W-:Y:S01]  /*3540*/  FMUL R26, R26, UR32 ;  /* 0x000000201a1a7c20 */ /* 0x000fe20008400000 */
[C---:B------:R-:W-:Y:S01]  /*3550*/  ISETP.GT.U32.AND.EX P5, PT, R198.reuse, RZ, PT, P5 ;  /* 0x000000ffc600720c */ /* 0x040fe20003fa4150 */
[----:B------:R-:W-:Y:S01]  /*3560*/  FMUL R48, R27, UR32 ;  /* 0x000000201b307c20 */ /* 0x000fe20008400000 */
[----:B------:R-:W-:Y:S02]  /*3570*/  FSEL R39, R39, -INF , !P4 ;  /* 0xff80000027277808 */ /* 0x000fe40006000000 */
[----:B------:R-:W-:Y:S01]  /*3580*/  ISETP.GE.U32.AND.EX P6, PT, R198, RZ, PT, P6 ;  /* 0x000000ffc600720c */ /* 0x000fe20003fc6160 */
[----:B------:R-:W1:Y:S01]  /*3590*/  SHFL.BFLY PT, R52, R49, 0x1, 0x1f ;  /* 0x0c201f0031347f89 */ /* 0x000e6200000e0000 */
[----:B------:R-:W-:-:S02]  /*35a0*/  ISETP.GT.U32.AND P4, PT, R65, R177, PT ;  /* 0x000000b14100720c */ /* 0x000fc40003f84070 */
[----:B------:R-:W-:Y:S01]  /*35b0*/  FSEL R27, R26, -INF , !P5 ;  /* 0xff8000001a1b7808 */ /* 0x000fe20006800000 */
[----:B------:R-:W-:Y:S01]  /*35c0*/  FMUL R38, R38, UR32 ;  /* 0x0000002026267c20 */ /* 0x000fe20008400000 */
[----:B------:R-:W-:Y:S02]  /*35d0*/  ISETP.GT.U32.AND.EX P4, PT, R203, RZ, PT, P4 ;  /* 0x000000ffcb00720c */ /* 0x000fe40003f84140 */
[----:B------:R-:W-:Y:S01]  /*35e0*/  ISETP.GT.U32.AND.EX P2, PT, R200, RZ, PT, P2 ;  /* 0x000000ffc800720c */ /* 0x000fe20003f44120 */
[----:B------:R-:W-:Y:S01]  /*35f0*/  FMUL R47, R47, UR32 ;  /* 0x000000202f2f7c20 */ /* 0x000fe20008400000 */
[----:B------:R-:W-:Y:S01]  /*3600*/  FSEL R26, R48, -INF , !P6 ;  /* 0xff800000301a7808 */ /* 0x000fe20007000000 */
[----:B------:R-:W-:Y:S01]  /*3610*/  FMUL R51, R51, UR32 ;  /* 0x0000002033337c20 */ /* 0x000fe20008400000 */
[----:B------:R-:W-:Y:S01]  /*3620*/  FSEL R42, R42, -INF , !P4 ;  /* 0xff8000002a2a7808 */ /* 0x000fe20006000000 */
[----:B------:R-:W-:Y:S01]  /*3630*/  FMUL R55, R55, UR32 ;  /* 0x0000002037377c20 */ /* 0x000fe20008400000 */
[----:B0-----:R-:W-:Y:S01]  /*3640*/  FMNMX R25, R27, R26, !PT ;  /* 0x0000001a1b197209 */ /* 0x001fe20007800000 */
[----:B------:R-:W-:Y:S01]  /*3650*/  FADD R87, R87, -R56 ;  /* 0x8000003857577221 */ /* 0x000fe20000000000 */
[----:B------:R-:W-:Y:S01]  /*3660*/  ISETP.GT.U32.AND P1, PT, R61, R177, PT ;  /* 0x000000b13d00720c */ /* 0x000fe20003f24070 */
[----:B------:R-:W-:Y:S01]  /*3670*/  BAR.SYNC.DEFER_BLOCKING 0x0 ;  /* 0x0000000000007b1d */ /* 0x000fe20000010000 */
[----:B------:R-:W-:-:S04]  /*3680*/  FMNMX R24, R42, R25, !PT ;  /* 0x000000192a187209 */ /* 0x000fc80007800000 */
[----:B------:R-:W-:-:S04]  /*3690*/  FMNMX R24, R81, R24, !PT ;  /* 0x0000001851187209 */ /* 0x000fc80007800000 */
[----:B------:R-:W-:Y:S02]  /*36a0*/  FMNMX R24, R193, R24, !PT ;  /* 0x00000018c1187209 */ /* 0x000fe40007800000 */
[----:B------:R-:W-:Y:S02]  /*36b0*/  FSEL R38, R38, -INF , !P2 ;  /* 0xff80000026267808 */ /* 0x000fe40005000000 */
[----:B------:R-:W-:Y:S01]  /*36c0*/  FMNMX R53, R195, R24, !PT ;  /* 0x00000018c3357209 */ /* 0x000fe20007800000 */
[----:B------:R-:W-:-:S03]  /*36d0*/  FMUL R25, R43, UR32 ;  /* 0x000000202b197c20 */ /* 0x000fc60008400000 */
[----:B------:R-:W-:Y:S02]  /*36e0*/  FMNMX R24, R38, R53, !PT ;  /* 0x0000003526187209 */ /* 0x000fe40007800000 */
[----:B------:R-:W-:Y:S02]  /*36f0*/  ISETP.GT.U32.AND.EX P1, PT, R202, RZ, PT, P1 ;  /* 0x000000ffca00720c */ /* 0x000fe40003f24110 */
[----:B------:R-:W-:Y:S01]  /*3700*/  FMNMX R53, R39, R24, !PT ;  /* 0x0000001827357209 */ /* 0x000fe20007800000 */
[----:B------:R-:W-:Y:S01]  /*3710*/  FMUL R43, R46, UR32 ;  /* 0x000000202e2b7c20 */ /* 0x000fe20008400000 */
[----:B------:R-:W-:Y:S02]  /*3720*/  ISETP.GT.U32.AND P2, PT, R68, R177, PT ;  /* 0x000000b14400720c */ /* 0x000fe40003f44070 */
[----:B------:R-:W-:Y:S02]  /*3730*/  ISETP.GT.U32.AND.EX P3, PT, R204, RZ, PT, P3 ;  /* 0x000000ffcc00720c */ /* 0x000fe40003f64130 */
[----:B------:R-:W-:-:S02]  /*3740*/  FSEL R25, R25, -INF , !P1 ;  /* 0xff80000019197808 */ /* 0x000fc40004800000 */
[----:B------:R-:W-:Y:S02]  /*3750*/  FMNMX R24, R30, R53, !PT ;  /* 0x000000351e187209 */ /* 0x000fe40007800000 */
[-C--:B------:R-:W-:Y:S02]  /*3760*/  ISETP.GT.U32.AND P0, PT, R64, R177.reuse, PT ;  /* 0x000000b14000720c */ /* 0x080fe40003f04070 */
[----:B------:R-:W-:Y:S02]  /*3770*/  ISETP.GT.U32.AND.EX P2, PT, R207, RZ, PT, P2 ;  /* 0x000000ffcf00720c */ /* 0x000fe40003f44120 */
[----:B------:R-:W-:Y:S02]  /*3780*/  FSEL R43, R43, -INF , !P3 ;  /* 0xff8000002b2b7808 */ /* 0x000fe40005800000 */
[----:B------:R-:W-:Y:S02]  /*3790*/  FMNMX R24, R25, R24, !PT ;  /* 0x0000001819187209 */ /* 0x000fe40007800000 */
[----:B-1----:R-:W-:Y:S01]  /*37a0*/  FMNMX R52, R49, R52, !PT ;  /* 0x0000003431347209 */ /* 0x002fe20007800000 */
[----:B------:R-:W-:Y:S01]  /*37b0*/  FMUL R49, R50, UR32 ;  /* 0x0000002032317c20 */ /* 0x000fe20008400000 */
[----:B------:R-:W-:-:S02]  /*37c0*/  ISETP.GT.U32.AND P4, PT, R60, R177, PT ;  /* 0x000000b13c00720c */ /* 0x000fc40003f84070 */
[----:B------:R-:W-:Y:S02]  /*37d0*/  ISETP.GT.U32.AND.EX P0, PT, R209, RZ, PT, P0 ;  /* 0x000000ffd100720c */ /* 0x000fe40003f04100 */
[----:B------:R-:W-:Y:S02]  /*37e0*/  FSEL R47, R47, -INF , !P2 ;  /* 0xff8000002f2f7808 */ /* 0x000fe40005000000 */
[----:B------:R-:W-:Y:S02]  /*37f0*/  FMNMX R24, R43, R24, !PT ;  /* 0x000000182b187209 */ /* 0x000fe40007800000 */
[----:B------:R-:W-:Y:S02]  /*3800*/  ISETP.GT.U32.AND P5, PT, R72, R177, PT ;  /* 0x000000b14800720c */ /* 0x000fe40003fa4070 */
[----:B------:R-:W-:Y:S02]  /*3810*/  ISETP.GT.U32.AND.EX P4, PT, R205, RZ, PT, P4 ;  /* 0x000000ffcd00720c */ /* 0x000fe40003f84140 */
[----:B------:R-:W-:-:S02]  /*3820*/  FSEL R49, R49, -INF , !P0 ;  /* 0xff80000031317808 */ /* 0x000fc40004000000 */
[----:B------:R-:W-:Y:S01]  /*3830*/  FMNMX R24, R47, R24, !PT ;  /* 0x000000182f187209 */ /* 0x000fe20007800000 */
[----:B------:R-:W-:Y:S01]  /*3840*/  FMUL R53, R54, UR32 ;  /* 0x0000002036357c20 */ /* 0x000fe20008400000 */
[----:B------:R-:W-:Y:S02]  /*3850*/  ISETP.GT.U32.AND P6, PT, R73, R177, PT ;  /* 0x000000b14900720c */ /* 0x000fe40003fc4070 */
[----:B------:R-:W-:Y:S02]  /*3860*/  ISETP.GT.U32.AND.EX P5, PT, R206, RZ, PT, P5 ;  /* 0x000000ffce00720c */ /* 0x000fe40003fa4150 */
[----:B------:R-:W-:Y:S02]  /*3870*/  FSEL R51, R51, -INF , !P4 ;  /* 0xff80000033337808 */ /* 0x000fe40006000000 */
[----:B------:R-:W-:Y:S02]  /*3880*/  FMNMX R24, R49, R24, !PT ;  /* 0x0000001831187209 */ /* 0x000fe40007800000 */
[----:B------:R-:W-:-:S02]  /*3890*/  ISETP.GT.U32.AND.EX P6, PT, R208, RZ, PT, P6 ;  /* 0x000000ffd000720c */ /* 0x000fc40003fc4160 */
[----:B------:R-:W-:Y:S02]  /*38a0*/  FSEL R53, R53, -INF , !P5 ;  /* 0xff80000035357808 */ /* 0x000fe40006800000 */
[----:B------:R-:W-:Y:S02]  /*38b0*/  FMNMX R24, R51, R24, !PT ;  /* 0x0000001833187209 */ /* 0x000fe40007800000 */
[----:B------:R-:W-:Y:S02]  /*38c0*/  FSEL R55, R55, -INF , !P6 ;  /* 0xff80000037377808 */ /* 0x000fe40007000000 */
[----:B------:R-:W-:-:S04]  /*38d0*/  FMNMX R24, R53, R24, !PT ;  /* 0x0000001835187209 */ /* 0x000fc80007800000 */
[----:B------:R-:W-:-:S05]  /*38e0*/  FMNMX R24, R55, R24, !PT ;  /* 0x0000001837187209 */ /* 0x000fca0007800000 */
[----:B------:R-:W0:Y:S01]  /*38f0*/  SHFL.BFLY PT, R205, R24, 0x2, 0x1f ;  /* 0x0c401f0018cd7f89 */ /* 0x000e2200000e0000 */
[----:B------:R-:W-:Y:S01]  /*3900*/  FMUL R201, R87, 1.4426950216293334961 ;  /* 0x3fb8aa3b57c97820 */ /* 0x000fe20000400000 */
[----:B------:R-:W-:Y:S01]  /*3910*/  FMNMX R87, R52, R185, !PT ;  /* 0x000000b934577209 */ /* 0x000fe20007800000 */
[----:B------:R1:W-:Y:S04]  /*3920*/  MUFU.EX2 R84, R196 ;  /* 0x000000c400547308 */ /* 0x0003e80000000800 */
[----:B------:R-:W-:-:S04]  /*3930*/  FADD R211, R211, -R87 ;  /* 0x80000057d3d37221 */ /* 0x000fc80000000000 */
[----:B-1----:R-:W-:Y:S01]  /*3940*/  FMUL R196, R211, 1.4426950216293334961 ;  /* 0x3fb8aa3bd3c47820 */ /* 0x002fe20000400000 */
[----:B0-----:R-:W-:-:S05]  /*3950*/  FMNMX R24, R24, R205, !PT ;  /* 0x000000cd18187209 */ /* 0x001fca0007800000 */
[----:B------:R-:W0:Y:S04]  /*3960*/  SHFL.BFLY PT, R211, R24, 0x1, 0x1f ;  /* 0x0c201f0018d37f89 */ /* 0x000e2800000e0000 */
[----:B--2---:R-:W-:Y:S04]  /*3970*/  STS.U16 [R178+UR13+0x2000], R229 ;  /* 0x002000e5b2007988 */ /* 0x004fe8000800040d */
[----:B---3--:R-:W-:Y:S01]  /*3980*/  STS.U16 [R178+UR13+0x2400], R241 ;  /* 0x002400f1b2007988 */ /* 0x008fe2000800040d */
[--C-:B------:R-:W-:Y:S01]  /*3990*/  FADD R28, R28, -R87.reuse ;  /* 0x800000571c1c7221 */ /* 0x100fe20000000000 */
[--C-:B------:R-:W-:Y:S01]  /*39a0*/  FADD R191, R191, -R87.reuse ;  /* 0x80000057bfbf7221 */ /* 0x100fe20000000000 */
[----:B------:R-:W-:Y:S01]  /*39b0*/  FADD R210, R210, -R87 ;  /* 0x80000057d2d27221 */ /* 0x000fe20000000000 */
[----:B0-----:R-:W-:Y:S01]  /*39c0*/  FMNMX R204, R24, R211, !PT ;  /* 0x000000d318cc7209 */ /* 0x001fe20007800000 */
[----:B------:R-:W-:-:S03]  /*39d0*/  FADD R24, -R87, R185 ;  /* 0x000000b957187221 */ /* 0x000fc60000000100 */
[----:B------:R-:W-:Y:S01]  /*39e0*/  FMNMX R204, R204, R187, !PT ;  /* 0x000000bbcccc7209 */ /* 0x000fe20007800000 */
[----:B------:R-:W-:-:S04]  /*39f0*/  FMUL R211, R24, 1.4426950216293334961 ;  /* 0x3fb8aa3b18d37820 */ /* 0x000fc80000400000 */
[----:B------:R-:W-:Y:S01]  /*3a00*/  FADD R24, R81, -R204 ;  /* 0x800000cc51187221 */ /* 0x000fe20000000000 */
[--C-:B------:R-:W-:Y:S01]  /*3a10*/  FADD R78, R78, -R56.reuse ;  /* 0x800000384e4e7221 */ /* 0x100fe20000000000 */
[----:B------:R-:W-:Y:S02]  /*3a20*/  FMUL R28, R28, 1.4426950216293334961 ;  /* 0x3fb8aa3b1c1c7820 */ /* 0x000fe40000400000 */
[----:B------:R-:W-:Y:S01]  /*3a30*/  FMUL R24, R24, 1.4426950216293334961 ;  /* 0x3fb8aa3b18187820 */ /* 0x000fe20000400000 */
[----:B----4-:R-:W-:Y:S01]  /*3a40*/  STS.U16 [R178+UR13+0x2800], R249 ;  /* 0x002800f9b2007988 */ /* 0x010fe2000800040d */
[----:B------:R-:W-:Y:S01]  /*3a50*/  FMUL R194, R191, 1.4426950216293334961 ;  /* 0x3fb8aa3bbfc27820 */ /* 0x000fe20000400000 */
[----:B------:R-:W-:Y:S01]  /*3a60*/  FMUL R191, R210, 1.4426950216293334961 ;  /* 0x3fb8aa3bd2bf7820 */ /* 0x000fe20000400000 */
[--C-:B------:R-:W-:Y:S01]  /*3a70*/  FADD R80, R80, -R59.reuse ;  /* 0x8000003b50507221 */ /* 0x100fe20000000000 */
[--C-:B------:R-:W-:Y:S01]  /*3a80*/  FADD R212, R212, -R56.reuse ;  /* 0x80000038d4d47221 */ /* 0x100fe20000000000 */
[----:B------:R-:W-:Y:S01]  /*3a90*/  FMUL R78, R78, 1.4426950216293334961 ;  /* 0x3fb8aa3b4e4e7820 */ /* 0x000fe20000400000 */
[----:B------:R0:W-:Y:S01]  /*3aa0*/  MUFU.EX2 R210, R24 ;  /* 0x0000001800d27308 */ /* 0x0001e20000000800 */
[----:B-----5:R-:W-:Y:S04]  /*3ab0*/  STS.U16 [R178+UR13+0x2c00], R37 ;  /* 0x002c0025b2007988 */ /* 0x020fe8000800040d */
[----:B------:R-:W-:Y:S04]  /*3ac0*/  STS.U16 [R174+UR13+0x2100], R231 ;  /* 0x002100e7ae007988 */ /* 0x000fe8000800040d */
[----:B------:R-:W-:Y:S04]  /*3ad0*/  STS.U16 [R174+UR13+0x2500], R243 ;  /* 0x002500f3ae007988 */ /* 0x000fe8000800040d */
[----:B------:R1:W-:Y:S04]  /*3ae0*/  STS.U16 [R174+UR13+0x2900], R29 ;  /* 0x0029001dae007988 */ /* 0x0003e8000800040d */
[----:B------:R-:W-:Y:S04]  /*3af0*/  STS.U16 [R174+UR13+0x2d00], R41 ;  /* 0x002d0029ae007988 */ /* 0x000fe8000800040d */
[----:B------:R-:W-:Y:S04]  /*3b00*/  STS.U16 [R140+UR13+0x2200], R235 ;  /* 0x002200eb8c007988 */ /* 0x000fe8000800040d */
[----:B------:R-:W-:Y:S04]  /*3b10*/  STS.U16 [R140+UR13+0x2600], R245 ;  /* 0x002600f58c007988 */ /* 0x000fe8000800040d */
[----:B------:R2:W-:Y:S04]  /*3b20*/  STS.U16 [R140+UR13+0x2a00], R33 ;  /* 0x002a00218c007988 */ /* 0x0005e8000800040d */
[----:B------:R-:W-:Y:S04]  /*3b30*/  STS.U16 [R140+UR13+0x2e00], R251 ;  /* 0x002e00fb8c007988 */ /* 0x000fe8000800040d */
[----:B------:R-:W-:Y:S04]  /*3b40*/  STS.U16 [R138+UR13+0x2300], R237 ;  /* 0x002300ed8a007988 */ /* 0x000fe8000800040d */
[----:B------:R-:W-:Y:S04]  /*3b50*/  STS.U16 [R138+UR13+0x2700], R247 ;  /* 0x002700f78a007988 */ /* 0x000fe8000800040d */
[----:B------:R3:W-:Y:S01]  /*3b60*/  STS.U16 [R138+UR13+0x2b00], R35 ;  /* 0x002b00238a007988 */ /* 0x0007e2000800040d */
[--C-:B------:R-:W-:Y:S01]  /*3b70*/  FADD R232, R232, -R59.reuse ;  /* 0x8000003be8e87221 */ /* 0x100fe20000000000 */
[--C-:B------:R-:W-:Y:S01]  /*3b80*/  FADD R230, R230, -R59.reuse ;  /* 0x8000003be6e67221 */ /* 0x100fe20000000000 */
[--C-:B------:R-:W-:Y:S01]  /*3b90*/  FADD R224, R224, -R59.reuse ;  /* 0x8000003be0e07221 */ /* 0x100fe20000000000 */
[--C-:B------:R-:W-:Y:S01]  /*3ba0*/  FADD R222, R222, -R59.reuse ;  /* 0x8000003bdede7221 */ /* 0x100fe20000000000 */
[--C-:B------:R-:W-:Y:S01]  /*3bb0*/  FADD R220, R220, -R59.reuse ;  /* 0x8000003bdcdc7221 */ /* 0x100fe20000000000 */
[--C-:B------:R-:W-:Y:S01]  /*3bc0*/  FADD R216, R216, -R59.reuse ;  /* 0x8000003bd8d87221 */ /* 0x100fe20000000000 */
[--C-:B------:R-:W-:Y:S01]  /*3bd0*/  FADD R214, R214, -R59.reuse ;  /* 0x8000003bd6d67221 */ /* 0x100fe20000000000 */
[----:B------:R-:W-:Y:S01]  /*3be0*/  FADD R76, R76, -R59 ;  /* 0x8000003b4c4c7221 */ /* 0x000fe20000000000 */
        /* <DEDUP_REMOVED lines=8> */
[----:B------:R-:W-:Y:S01]  /*3c70*/  FADD R46, -R56, R186 ;  /* 0x000000ba382e7221 */ /* 0x000fe20000000100 */
[--C-:B------:R-:W-:Y:S01]  /*3c80*/  FADD R189, R189, -R87.reuse ;  /* 0x80000057bdbd7221 */ /* 0x100fe20000000000 */
[--C-:B------:R-:W-:Y:S01]  /*3c90*/  FADD R217, R217, -R87.reuse ;  /* 0x80000057d9d97221 */ /* 0x100fe20000000000 */
[----:B------:R-:W-:Y:S01]  /*3ca0*/  FADD R218, R218, -R87 ;  /* 0x80000057dada7221 */ /* 0x000fe20000000000 */
[----:B------:R-:W-:Y:S01]  /*3cb0*/  STS.U16 [R138+UR13+0x2f00], R197 ;  /* 0x002f00c58a007988 */ /* 0x000fe2000800040d */
[----:B------:R4:W-:Y:S06]  /*3cc0*/  MEMBAR.ALL.CTA ;  /* 0x0000000000007992 */ /* 0x0009ec0000008000 */
[----:B----4-:R-:W4:Y:S01]  /*3cd0*/  FENCE.VIEW.ASYNC.S ;  /* 0x00000000000073c6 */ /* 0x010f220000000000 */
[--C-:B------:R-:W-:Y:S01]  /*3ce0*/  FADD R193, R193, -R204.reuse ;  /* 0x800000ccc1c17221 */ /* 0x100fe20000000000 */
[----:B------:R-:W-:Y:S01]  /*3cf0*/  FADD R195, R195, -R204 ;  /* 0x800000ccc3c37221 */ /* 0x000fe20000000000 */
[----:B0-----:R-:W-:Y:S01]  /*3d00*/  FADD R24, -R204, R187 ;  /* 0x000000bbcc187221 */ /* 0x001fe20000000100 */
[----:B------:R0:W-:Y:S01]  /*3d10*/  MUFU.EX2 R186, R28 ;  /* 0x0000001c00ba7308 */ /* 0x0001e20000000800 */
        /* <DEDUP_REMOVED lines=8> */
[--C-:B0-----:R-:W-:Y:S01]  /*3da0*/  FADD R28, R77, -R87.reuse ;  /* 0x800000574d1c7221 */ /* 0x101fe20000000000 */
        /* <DEDUP_REMOVED lines=14> */
[----:B------:R-:W-:Y:S01]  /*3e90*/  FMUL R57, R80, 1.4426950216293334961 ;  /* 0x3fb8aa3b50397820 */ /* 0x000fe20000400000 */
[----:B------:R-:W-:Y:S01]  /*3ea0*/  FMUL R68, R212, 1.4426950216293334961 ;  /* 0x3fb8aa3bd4447820 */ /* 0x000fe20000400000 */
[----:B------:R0:W-:Y:S01]  /*3eb0*/  MUFU.EX2 R199, R78 ;  /* 0x0000004e00c77308 */ /* 0x0001e20000000800 */
[----:B------:R-:W-:Y:S01]  /*3ec0*/  FMUL R67, R232, 1.4426950216293334961 ;  /* 0x3fb8aa3be8437820 */ /* 0x000fe20000400000 */
        /* <DEDUP_REMOVED lines=14> */
[----:B0-----:R-:W-:Y:S01]  /*3fb0*/  FMUL R78, R86, 1.4426950216293334961 ;  /* 0x3fb8aa3b564e7820 */ /* 0x001fe20000400000 */
        /* <DEDUP_REMOVED lines=30> */
[----:B------:R-:W0:Y:S08]  /*41a0*/  MUFU.EX2 R239, R239 ;  /* 0x000000ef00ef7308 */ /* 0x000e300000000800 */
[----:B------:R-:W5:Y:S08]  /*41b0*/  MUFU.EX2 R86, R46 ;  /* 0x0000002e00567308 */ /* 0x000f700000000800 */
[----:B------:R-:W1:Y:S08]  /*41c0*/  MUFU.EX2 R211, R211 ;  /* 0x000000d300d37308 */ /* 0x000e700000000800 */
[----:B------:R-:W2:Y:S08]  /*41d0*/  MUFU.EX2 R224, R24 ;  /* 0x0000001800e07308 */ /* 0x000eb00000000800 */
[----:B------:R-:W3:Y:S08]  /*41e0*/  MUFU.EX2 R63, R63 ;  /* 0x0000003f003f7308 */ /* 0x000ef00000000800 */
[----:B------:R-:W-:Y:S08]  /*41f0*/  MUFU.EX2 R67, R67 ;  /* 0x0000004300437308 */ /* 0x000ff00000000800 */
        /* <DEDUP_REMOVED lines=11> */
[----:B------:R-:W4:Y:S08]  /*42b0*/  MUFU.EX2 R225, R227 ;  /* 0x000000e300e17308 */ /* 0x000f300000000800 */
[----:B------:R-:W4:Y:S08]  /*42c0*/  MUFU.EX2 R184, R184 ;  /* 0x000000b800b87308 */ /* 0x000f300000000800 */
[----:B------:R-:W-:Y:S08]  /*42d0*/  MUFU.EX2 R190, R190 ;  /* 0x000000be00be7308 */ /* 0x000ff00000000800 */
[----:B------:R-:W4:Y:S08]  /*42e0*/  MUFU.EX2 R61, R61 ;  /* 0x0000003d003d7308 */ /* 0x000f300000000800 */
[----:B------:R-:W-:Y:S08]  /*42f0*/  MUFU.EX2 R69, R69 ;  /* 0x0000004500457308 */ /* 0x000ff00000000800 */
[----:B------:R-:W4:Y:S08]  /*4300*/  MUFU.EX2 R68, R68 ;  /* 0x0000004400447308 */ /* 0x000f300000000800 */
[----:B------:R-:W-:Y:S08]  /*4310*/  MUFU.EX2 R65, R65 ;  /* 0x0000004100417308 */ /* 0x000ff00000000800 */
[----:B------:R-:W4:Y:S08]  /*4320*/  MUFU.EX2 R60, R60 ;  /* 0x0000003c003c7308 */ /* 0x000f300000000800 */
        /* <DEDUP_REMOVED lines=28> */
[----:B------:R4:W4:Y:S08]  /*44f0*/  MUFU.EX2 R216, R25 ;  /* 0x0000001900d87308 */ /* 0x0009300000000800 */
[----:B------:R4:W-:Y:S08]  /*4500*/  MUFU.EX2 R217, R43 ;  /* 0x0000002b00d97308 */ /* 0x0009f00000000800 */
[----:B------:R4:W4:Y:S08]  /*4510*/  MUFU.EX2 R218, R47 ;  /* 0x0000002f00da7308 */ /* 0x0009300000000800 */
[----:B------:R4:W-:Y:S08]  /*4520*/  MUFU.EX2 R219, R49 ;  /* 0x0000003100db7308 */ /* 0x0009f00000000800 */
[----:B------:R4:W4:Y:S08]  /*4530*/  MUFU.EX2 R220, R51 ;  /* 0x0000003300dc7308 */ /* 0x0009300000000800 */
[----:B------:R4:W-:Y:S08]  /*4540*/  MUFU.EX2 R221, R53 ;  /* 0x0000003500dd7308 */ /* 0x0009f00000000800 */
[----:B------:R-:W4:Y:S01]  /*4550*/  MUFU.EX2 R222, R55 ;  /* 0x0000003700de7308 */ /* 0x000f220000000800 */
[-C--:B0-----:R-:W-:Y:S01]  /*4560*/  FMUL R104, R104, R239.reuse ;  /* 0x000000ef68687220 */ /* 0x081fe20000400000 */
[-C--:B------:R-:W-:Y:S01]  /*4570*/  FMUL R105, R105, R239.reuse ;  /* 0x000000ef69697220 */ /* 0x080fe20000400000 */
[-C--:B------:R-:W-:Y:S01]  /*4580*/  FMUL R108, R108, R239.reuse ;  /* 0x000000ef6c6c7220 */ /* 0x080fe20000400000 */
[-C--:B------:R-:W-:Y:S01]  /*4590*/  FMUL R109, R109, R239.reuse ;  /* 0x000000ef6d6d7220 */ /* 0x080fe20000400000 */
[-C--:B------:R-:W-:Y:S01]  /*45a0*/  FMUL R112, R112, R239.reuse ;  /* 0x000000ef70707220 */ /* 0x080fe20000400000 */
[-C--:B------:R-:W-:Y:S01]  /*45b0*/  FMUL R113, R113, R239.reuse ;  /* 0x000000ef71717220 */ /* 0x080fe20000400000 */
[-C--:B------:R-:W-:Y:S01]  /*45c0*/  FMUL R116, R116, R239.reuse ;  /* 0x000000ef74747220 */ /* 0x080fe20000400000 */
[----:B------:R-:W-:Y:S01]  /*45d0*/  FMUL R117, R117, R239 ;  /* 0x000000ef75757220 */ /* 0x000fe20000400000 */
[-C--:B-----5:R-:W-:Y:S01]  /*45e0*/  FMUL R106, R106, R86.reuse ;  /* 0x000000566a6a7220 */ /* 0x0a0fe20000400000 */
[-C--:B------:R-:W-:Y:S01]  /*45f0*/  FMUL R107, R107, R86.reuse ;  /* 0x000000566b6b7220 */ /* 0x080fe20000400000 */
[-C--:B------:R-:W-:Y:S01]  /*4600*/  FMUL R110, R110, R86.reuse ;  /* 0x000000566e6e7220 */ /* 0x080fe20000400000 */
[-C--:B------:R-:W-:Y:S01]  /*4610*/  FMUL R111, R111, R86.reuse ;  /* 0x000000566f6f7220 */ /* 0x080fe20000400000 */
[-C--:B------:R-:W-:Y:S01]  /*4620*/  FMUL R114, R114, R86.reuse ;  /* 0x0000005672727220 */ /* 0x080fe20000400000 */
[-C--:B------:R-:W-:Y:S01]  /*4630*/  FMUL R115, R115, R86.reuse ;  /* 0x0000005673737220 */ /* 0x080fe20000400000 */
[-C--:B------:R-:W-:Y:S01]  /*4640*/  FMUL R118, R118, R86.reuse ;  /* 0x0000005676767220 */ /* 0x080fe20000400000 */
[----:B------:R-:W-:Y:S01]  /*4650*/  FMUL R119, R119, R86 ;  /* 0x0000005677777220 */ /* 0x000fe20000400000 */
[-C--:B-1----:R-:W-:Y:S01]  /*4660*/  FMUL R88, R88, R211.reuse ;  /* 0x000000d358587220 */ /* 0x082fe20000400000 */
[-C--:B------:R-:W-:Y:S01]  /*4670*/  FMUL R89, R89, R211.reuse ;  /* 0x000000d359597220 */ /* 0x080fe20000400000 */
[-C--:B------:R-:W-:Y:S01]  /*4680*/  FMUL R92, R92, R211.reuse ;  /* 0x000000d35c5c7220 */ /* 0x080fe20000400000 */
[-C--:B------:R-:W-:Y:S01]  /*4690*/  FMUL R93, R93, R211.reuse ;  /* 0x000000d35d5d7220 */ /* 0x080fe20000400000 */
[-C--:B------:R-:W-:Y:S01]  /*46a0*/  FMUL R96, R96, R211.reuse ;  /* 0x000000d360607220 */ /* 0x080fe20000400000 */
[-C--:B------:R-:W-:Y:S01]  /*46b0*/  FMUL R97, R97, R211.reuse ;  /* 0x000000d361617220 */ /* 0x080fe20000400000 */
[-C--:B------:R-:W-:Y:S01]  /*46c0*/  FMUL R100, R100, R211.reuse ;  /* 0x000000d364647220 */ /* 0x080fe20000400000 */
[----:B------:R-:W-:Y:S01]  /*46d0*/  FMUL R101, R101, R211 ;  /* 0x000000d365657220 */ /* 0x000fe20000400000 */
[-C--:B--2---:R-:W-:Y:S01]  /*46e0*/  FMUL R90, R90, R224.reuse ;  /* 0x000000e05a5a7220 */ /* 0x084fe20000400000 */
[-C--:B------:R-:W-:Y:S01]  /*46f0*/  FMUL R91, R91, R224.reuse ;  /* 0x000000e05b5b7220 */ /* 0x080fe20000400000 */
[-C--:B------:R-:W-:Y:S01]  /*4700*/  FMUL R94, R94, R224.reuse ;  /* 0x000000e05e5e7220 */ /* 0x080fe20000400000 */
[-C--:B------:R-:W-:Y:S01]  /*4710*/  FMUL R95, R95, R224.reuse ;  /* 0x000000e05f5f7220 */ /* 0x080fe20000400000 */
[-C--:B------:R-:W-:Y:S01]  /*4720*/  FMUL R98, R98, R224.reuse ;  /* 0x000000e062627220 */ /* 0x080fe20000400000 */
[-C--:B------:R-:W-:Y:S01]  /*4730*/  FMUL R99, R99, R224.reuse ;  /* 0x000000e063637220 */ /* 0x080fe20000400000 */
[-C--:B------:R-:W-:Y:S01]  /*4740*/  FMUL R102, R102, R224.reuse ;  /* 0x000000e066667220 */ /* 0x080fe20000400000 */
[----:B------:R-:W-:Y:S01]  /*4750*/  FMUL R103, R103, R224 ;  /* 0x000000e067677220 */ /* 0x000fe20000400000 */
[----:B---3--:R-:W-:-:S02]  /*4760*/  F2FP.F16.F32.PACK_AB R24, R58, R63 ;  /* 0x0000003f3a18723e */ /* 0x008fc400000000ff */
[----:B----4-:R-:W-:Y:S02]  /*4770*/  F2FP.F16.F32.PACK_AB R25, R225, R80 ;  /* 0x00000050e119723e */ /* 0x010fe400000000ff */
[----:B------:R-:W-:Y:S02]  /*4780*/  F2FP.F16.F32.PACK_AB R26, R67, R62 ;  /* 0x0000003e431a723e */ /* 0x000fe400000000ff */
[----:B------:R-:W-:Y:S02]  /*4790*/  F2FP.F16.F32.PACK_AB R27, R85, R184 ;  /* 0x000000b8551b723e */ /* 0x000fe400000000ff */
[----:B------:R-:W-:Y:S02]  /*47a0*/  F2FP.F16.F32.PACK_AB R28, R71, R66 ;  /* 0x00000042471c723e */ /* 0x000fe400000000ff */
[----:B------:R-:W-:Y:S02]  /*47b0*/  F2FP.F16.F32.PACK_AB R29, R61, R190 ;  /* 0x000000be3d1d723e */ /* 0x000fe400000000ff */
[----:B------:R-:W-:-:S02]  /*47c0*/  F2FP.F16.F32.PACK_AB R30, R75, R70 ;  /* 0x000000464b1e723e */ /* 0x000fc400000000ff */
[----:B------:R-:W-:Y:S02]  /*47d0*/  F2FP.F16.F32.PACK_AB R31, R68, R69 ;  /* 0x00000045441f723e */ /* 0x000fe400000000ff */
        /* <DEDUP_REMOVED lines=23> */
[----:B------:R-:W-:Y:S01]  /*4950*/  F2FP.F16.F32.PACK_AB R55, R222, R221 ;  /* 0x000000ddde37723e */ /* 0x000fe200000000ff */
[----:B------:R-:W-:Y:S06]  /*4960*/  BAR.SYNC.DEFER_BLOCKING 0x0 ;  /* 0x0000000000007b1d */ /* 0x000fec0000010000 */
[----:B------:R-:W-:-:S06]  /*4970*/  WARPGROUP.ARRIVE ;  /* 0x00000000000079c5 */ /* 0x000fcc0000000000 */
[----:B------:R-:W-:Y:S03]  /*4980*/  HGMMA.64x32x16.F32 R104, R24, gdesc[UR4], R104 ;  /* 0x0060000418687df0 */ /* 0x000fe60008700868 */
[----:B------:R-:W-:Y:S03]  /*4990*/  HGMMA.64x32x16.F32 R104, R28, gdesc[UR32], R104 ;  /* 0x006000201c687df0 */ /* 0x000fe60008700868 */
[----:B------:R-:W-:Y:S03]  /*49a0*/  HGMMA.64x32x16.F32 R104, R32, gdesc[UR20], R104 ;  /* 0x0060001420687df0 */ /* 0x000fe60008700868 */
[----:B------:R-:W-:Y:S03]  /*49b0*/  HGMMA.64x32x16.F32 R104, R36, gdesc[UR12], R104 ;  /* 0x0060000c24687df0 */ /* 0x000fe60008700868 */
[----:B------:R-:W-:Y:S01]  /*49c0*/  HGMMA.64x32x16.F32 R88, R40, gdesc[UR4], R88 ;  /* 0x0060000428587df0 */ /* 0x000fe20008700858 */
[----:B------:R-:W-:Y:S01]  /*49d0*/  FADD R63, R63, R58 ;  /* 0x0000003a3f3f7221 */ /* 0x000fe20000000000 */
[----:B------:R-:W-:Y:S01]  /*49e0*/  FADD R225, R80, R225 ;  /* 0x000000e150e17221 */ /* 0x000fe20000000000 */
[----:B------:R-:W-:Y:S01]  /*49f0*/  FADD R186, R186, R203 ;  /* 0x000000cbbaba7221 */ /* 0x000fe20000000000 */
[----:B------:R-:W-:Y:S01]  /*4a00*/  FADD R208, R208, R213 ;  /* 0x000000d5d0d07221 */ /* 0x000fe20000000000 */
[----:B------:R-:W-:Y:S01]  /*4a10*/  FADD R62, R62, R63 ;  /* 0x0000003f3e3e7221 */ /* 0x000fe20000000000 */
[----:B------:R-:W-:Y:S01]  /*4a20*/  FADD R184, R184, R225 ;  /* 0x000000e1b8b87221 */ /* 0x000fe20000000000 */
[----:B------:R-:W-:Y:S01]  /*4a30*/  FADD R77, R77, R186 ;  /* 0x000000ba4d4d7221 */ /* 0x000fe20000000000 */
[----:B------:R-:W-:Y:S01]  /*4a40*/  FADD R81, R81, R208 ;  /* 0x000000d051517221 */ /* 0x000fe20000000000 */
        /* <DEDUP_REMOVED lines=53> */
[----:B------:R-:W-:-:S02]  /*4da0*/  FADD R221, R222, R221 ;  /* 0x000000dddedd7221 */ /* 0x000fc40000000000 */
[----:B------:R-:W0:Y:S04]  /*4db0*/  SHFL.BFLY PT, R57, R76, 0x2, 0x1f ;  /* 0x0c401f004c397f89 */ /* 0x000e2800000e0000 */
[----:B------:R-:W1:Y:S04]  /*4dc0*/  SHFL.BFLY PT, R61, R78, 0x2, 0x1f ;  /* 0x0c401f004e3d7f89 */ /* 0x000e6800000e0000 */
[----:B------:R-:W2:Y:S04]  /*4dd0*/  SHFL.BFLY PT, R63, R206, 0x2, 0x1f ;  /* 0x0c401f00ce3f7f89 */ /* 0x000ea800000e0000 */
[----:B------:R-:W3:Y:S01]  /*4de0*/  SHFL.BFLY PT, R58, R221, 0x2, 0x1f ;  /* 0x0c401f00dd3a7f89 */ /* 0x000ee200000e0000 */
[----:B------:R-:W-:Y:S01]  /*4df0*/  HGMMA.64x32x16.F32 R88, R52, gdesc[UR12], R88, gsb0 ;  /* 0x0060000c34587df0 */ /* 0x000fe20008000858 */
[----:B0-----:R-:W-:Y:S01]  /*4e00*/  FADD R57, R76, R57 ;  /* 0x000000394c397221 */ /* 0x001fe20000000000 */
[----:B-1----:R-:W-:Y:S01]  /*4e10*/  FADD R61, R78, R61 ;  /* 0x0000003d4e3d7221 */ /* 0x002fe20000000000 */
[----:B------:R-:W-:Y:S01]  /*4e20*/  UIADD3 UR4, UP0, UR4, 0x40, URZ ;  /* 0x0000004004047890 */ /* 0x000fe2000ff1e03f */
[----:B--2---:R-:W-:Y:S01]  /*4e30*/  FADD R63, R206, R63 ;  /* 0x0000003fce3f7221 */ /* 0x004fe20000000000 */
[----:B---3--:R-:W-:-:S02]  /*4e40*/  FADD R64, R221, R58 ;  /* 0x0000003add407221 */ /* 0x008fc40000000000 */
[----:B------:R-:W0:Y:S01]  /*4e50*/  SHFL.BFLY PT, R60, R61, 0x1, 0x1f ;  /* 0x0c201f003d3c7f89 */ /* 0x000e2200000e0000 */
[----:B------:R-:W-:-:S03]  /*4e60*/  UIADD3.X UR5, URZ, UR5, URZ, UP0, !UPT ;  /* 0x000000053f057290 */ /* 0x000fc600087fe43f */
[----:B------:R-:W1:Y:S04]  /*4e70*/  SHFL.BFLY PT, R58, R57, 0x1, 0x1f ;  /* 0x0c201f00393a7f89 */ /* 0x000e6800000e0000 */
[----:B------:R-:W2:Y:S04]  /*4e80*/  SHFL.BFLY PT, R62, R63, 0x1, 0x1f ;  /* 0x0c201f003f3e7f89 */ /* 0x000ea800000e0000 */
[----:B------:R-:W3:Y:S01]  /*4e90*/  SHFL.BFLY PT, R65, R64, 0x1, 0x1f ;  /* 0x0c201f0040417f89 */ /* 0x000ee200000e0000 */
[----:B------:R-:W-:Y:S01]  /*4ea0*/  IMAD.U32 R66, RZ, RZ, UR5 ;  /* 0x00000005ff427e24 */ /* 0x000fe2000f8e00ff */
[----:B------:R-:W-:-:S04]  /*4eb0*/  ISETP.LE.U32.AND P0, PT, R188, UR4, PT ;  /* 0x00000004bc007c0c */ /* 0x000fc8000bf03070 */
[----:B------:R-:W-:Y:S01]  /*4ec0*/  ISETP.GE.U32.AND.EX P0, PT, R66, RZ, PT, P0 ;  /* 0x000000ff4200720c */ /* 0x000fe20003f06100 */
[----:B------:R-:W-:Y:S01]  /*4ed0*/  IMAD R173, R139, 0x40, R173 ;  /* 0x000000408bad7824 */ /* 0x000fe200078e02ad */
[----:B------:R-:W-:Y:S01]  /*4ee0*/  MOV R186, R56 ;  /* 0x0000003800ba7202 */ /* 0x000fe20000000f00 */
[----:B0-----:R-:W-:Y:S01]  /*4ef0*/  FADD R67, R61, R60 ;  /* 0x0000003c3d437221 */ /* 0x001fe20000000000 */
[----:B-1----:R-:W-:Y:S01]  /*4f00*/  FADD R58, R57, R58 ;  /* 0x0000003a393a7221 */ /* 0x002fe20000000000 */
[----:B--2---:R-:W-:Y:S01]  /*4f10*/  FADD R62, R63, R62 ;  /* 0x0000003e3f3e7221 */ /* 0x004fe20000000000 */
[----:B---3--:R-:W-:Y:S01]  /*4f20*/  FADD R65, R64, R65 ;  /* 0x0000004140417221 */ /* 0x008fe20000000000 */
[----:B------:R-:W-:Y:S02]  /*4f30*/  WARPGROUP.DEPBAR.LE gsb0, 0x0 ;  /* 0x00008000000079c5 */ /* 0x000fe40000010000 */
[----:B------:R-:W-:Y:S01]  /*4f40*/  FFMA R180, R239, R180, R58 ;  /* 0x000000b4efb47223 */ /* 0x000fe2000000003a */
[----:B------:R-:W-:Y:S01]  /*4f50*/  FFMA R181, R86, R181, R67 ;  /* 0x000000b556b57223 */ /* 0x000fe20000000043 */
[----:B------:R-:W-:Y:S01]  /*4f60*/  FFMA R182, R211, R182, R62 ;  /* 0x000000b6d3b67223 */ /* 0x000fe2000000003e */
[----:B------:R-:W-:Y:S01]  /*4f70*/  FFMA R183, R224, R183, R65 ;  /* 0x000000b7e0b77223 */ /* 0x000fe20000000041 */
[----:B------:R-:W-:-:S02]  /*4f80*/  IMAD R179, R141, 0x40, R179 ;  /* 0x000000408db37824 */ /* 0x000fc400078e02b3 */
[----:B------:R-:W-:Y:S02]  /*4f90*/  IMAD.MOV.U32 R187, RZ, RZ, R204 ;  /* 0x000000ffffbb7224 */ /* 0x000fe400078e00cc */
[----:B------:R-:W-:Y:S02]  /*4fa0*/  IMAD.MOV.U32 R185, RZ, RZ, R87 ;  /* 0x000000ffffb97224 */ /* 0x000fe400078e0057 */
[----:B------:R-:W-:Y:S01]  /*4fb0*/  IMAD.MOV.U32 R184, RZ, RZ, R59 ;  /* 0x000000ffffb87224 */ /* 0x000fe200078e003b */
[----:B------:R-:W-:Y:S06]  /*4fc0*/  @!P0 BRA `(.L_x_1) ;  /* 0xffffffc800b88947 */ /* 0x000fec000383ffff */
.L_x_0:
[----:B------:R-:W-:Y:S01]  /*4fd0*/  FMUL R5, R102, 0.25 ;  /* 0x3e80000066057820 */ /* 0x000fe20000400000 */
[----:B------:R-:W-:Y:S01]  /*4fe0*/  FSETP.GT.AND P3, PT, |R183|, 8.50705917302346158658e+37, PT ;  /* 0x7e800000b700780b */ /* 0x000fe20003f64200 */
[----:B------:R-:W-:Y:S01]  /*4ff0*/  FMUL R4, R103, 0.25 ;  /* 0x3e80000067047820 */ /* 0x000fe20000400000 */
[----:B------:R-:W-:Y:S01]  /*5000*/  IADD3 R3, R168, UR13, R167 ;  /* 0x0000000da8037c10 */ /* 0x000fe2000fffe0a7 */
[----:B------:R-:W-:Y:S01]  /*5010*/  FMUL R7, R94, 0.25 ;  /* 0x3e8000005e077820 */ /* 0x000fe20000400000 */
[----:B------:R-:W-:Y:S01]  /*5020*/  FSEL R17, R5, R102, P3 ;  /* 0x0000006605117208 */ /* 0x000fe20001800000 */
[----:B------:R-:W-:Y:S01]  /*5030*/  FMUL R5, R98, 0.25 ;  /* 0x3e80000062057820 */ /* 0x000fe20000400000 */
[----:B------:R-:W-:Y:S01]  /*5040*/  LOP3.LUT R6, R0, 0x60, RZ, 0xc0, !PT ;  /* 0x0000006000067812 */ /* 0x000fe200078ec0ff */
[----:B------:R-:W-:Y:S01]  /*5050*/  FMUL R8, R93, 0.25 ;  /* 0x3e8000005d087820 */ /* 0x000fe20000400000 */
[----:B------:R-:W-:Y:S01]  /*5060*/  FSEL R103, R4, R103, P3 ;  /* 0x0000006704677208 */ /* 0x000fe20001800000 */
[----:B------:R-:W-:Y:S01]  /*5070*/  FMUL R4, R95, 0.25 ;  /* 0x3e8000005f047820 */ /* 0x000fe20000400000 */
[----:B------:R-:W-:Y:S01]  /*5080*/  FSEL R21, R5, R98, P3 ;  /* 0x0000006205157208 */ /* 0x000fe20001800000 */
[----:B------:R-:W-:-:S02]  /*5090*/  IMAD R3, R6, 0x8, R3 ;  /* 0x0000000806037824 */ /* 0x000fc400078e0203 */
[----:B------:R-:W-:Y:S01]  /*50a0*/  FMUL R6, R99, 0.25 ;  /* 0x3e80000063067820 */ /* 0x000fe20000400000 */
[----:B------:R-:W-:Y:S01]  /*50b0*/  FMUL R5, R90, 0.25 ;  /* 0x3e8000005a057820 */ /* 0x000fe20000400000 */
[----:B------:R-:W-:Y:S01]  /*50c0*/  FSEL R95, R4, R95, P3 ;  /* 0x0000005f045f7208 */ /* 0x000fe20001800000 */
[----:B------:R-:W-:Y:S01]  /*50d0*/  FMUL R4, R101, 0.25 ;  /* 0x3e80000065047820 */ /* 0x000fe20000400000 */
[----:B------:R-:W-:Y:S01]  /*50e0*/  FSETP.GT.AND P1, PT, |R182|, 8.50705917302346158658e+37, PT ;  /* 0x7e800000b600780b */ /* 0x000fe20003f24200 */
[----:B------:R-:W-:Y:S01]  /*50f0*/  FMUL R9, R110, 0.25 ;  /* 0x3e8000006e097820 */ /* 0x000fe20000400000 */
[----:B------:R-:W-:Y:S01]  /*5100*/  FSEL R99, R6, R99, P3 ;  /* 0x0000006306637208 */ /* 0x000fe20001800000 */
        /* <DEDUP_REMOVED lines=19> */
[----:B------:R-:W-:Y:S01]  /*5240*/  FSETP.GT.AND P0, PT, |R181|, 8.50705917302346158658e+37, PT ;  /* 0x7e800000b500780b */ /* 0x000fe20003f04200 */
[----:B------:R-:W-:Y:S01]  /*5250*/  BAR.SYNC.DEFER_BLOCKING 0x0 ;  /* 0x0000000000007b1d */ /* 0x000fe20000010000 */
        /* <DEDUP_REMOVED lines=9> */
[----:B------:R-:W-:Y:S01]  /*52f0*/  ULDC.64 UR4, c[0x0][0x270] ;  /* 0x00009c0000047ab9 */ /* 0x000fe20000000a00 */
        /* <DEDUP_REMOVED lines=13> */
[----:B------:R-:W-:Y:S01]  /*53d0*/  FMUL R4, R180, 8388608 ;  /* 0x4b000000b4047820 */ /* 0x000fe20000400000 */
[----:B------:R-:W-:Y:S01]  /*53e0*/  FSEL R34, R6, R113, P2 ;  /* 0x0000007106227208 */ /* 0x000fe20001000000 */
[----:B------:R-:W-:Y:S01]  /*53f0*/  FMUL R6, R105, 0.25 ;  /* 0x3e80000069067820 */ /* 0x000fe20000400000 */
[----:B------:R-:W-:Y:S01]  /*5400*/  FSEL R112, R5, R112, P2 ;  /* 0x0000007005707208 */ /* 0x000fe20001000000 */
[----:B------:R-:W-:Y:S01]  /*5410*/  FMUL R5, R181, 8388608 ;  /* 0x4b000000b5057820 */ /* 0x000fe20000400000 */
[----:B------:R-:W-:Y:S01]  /*5420*/  FSETP.GEU.AND P5, PT, R180, 1.175494350822287508e-38, PT ;  /* 0x00800000b400780b */ /* 0x000fe20003fae000 */
[----:B------:R-:W-:Y:S01]  /*5430*/  UIMAD UR4, UR12, UR4, URZ ;  /* 0x000000040c0472a4 */ /* 0x000fe2000f8e023f */
[----:B------:R-:W-:Y:S01]  /*5440*/  FSEL R108, R7, R108, P2 ;  /* 0x0000006c076c7208 */ /* 0x000fe20001000000 */
[----:B------:R-:W-:Y:S01]  /*5450*/  FMUL R7, R182, 8388608 ;  /* 0x4b000000b6077820 */ /* 0x000fe20000400000 */
[----:B------:R-:W-:-:S02]  /*5460*/  FSETP.GEU.AND P6, PT, R181, 1.175494350822287508e-38, PT ;  /* 0x00800000b500780b */ /* 0x000fc40003fce000 */
[----:B------:R-:W-:Y:S02]  /*5470*/  FSETP.GEU.AND P4, PT, R182, 1.175494350822287508e-38, PT ;  /* 0x00800000b600780b */ /* 0x000fe40003f8e000 */
[----:B------:R-:W-:Y:S01]  /*5480*/  FSEL R40, R8, R107, P0 ;  /* 0x0000006b08287208 */ /* 0x000fe20000000000 */
[----:B------:R-:W-:Y:S01]  /*5490*/  FMUL R8, R183, 8388608 ;  /* 0x4b000000b7087820 */ /* 0x000fe20000400000 */
[----:B------:R-:W-:Y:S02]  /*54a0*/  FSEL R33, R4, R180, !P5 ;  /* 0x000000b404217208 */ /* 0x000fe40006800000 */
[----:B------:R-:W-:Y:S02]  /*54b0*/  FSEL R42, R6, R105, P2 ;  /* 0x00000069062a7208 */ /* 0x000fe40001000000 */
[----:B------:R-:W-:Y:S02]  /*54c0*/  FSEL R4, RZ, -23, P5 ;  /* 0xc1b80000ff047808 */ /* 0x000fe40002800000 */
[----:B------:R-:W-:Y:S01]  /*54d0*/  FSEL R35, R5, R181, !P6 ;  /* 0x000000b505237208 */ /* 0x000fe20007000000 */
[----:B------:R-:W-:Y:S01]  /*54e0*/  VIADD R5, R33, 0xc0cafb0d ;  /* 0xc0cafb0d21057836 */ /* 0x000fe20000000000 */
[----:B------:R-:W-:Y:S01]  /*54f0*/  FSEL R110, R9, R110, P0 ;  /* 0x0000006e096e7208 */ /* 0x000fe20000000000 */
[----:B------:R-:W-:Y:S01]  /*5500*/  FMUL R9, R104, 0.25 ;  /* 0x3e80000068097820 */ /* 0x000fe20000400000 */
[----:B------:R-:W-:-:S02]  /*5510*/  FSETP.GEU.AND P5, PT, R183, 1.175494350822287508e-38, PT ;  /* 0x00800000b700780b */ /* 0x000fc40003fae000 */
[----:B------:R-:W-:Y:S02]  /*5520*/  FSEL R6, RZ, -23, P6 ;  /* 0xc1b80000ff067808 */ /* 0x000fe40003000000 */
[----:B------:R-:W-:Y:S02]  /*5530*/  FSETP.GEU.AND P6, PT, |R183|, 1.175494350822287508e-38, PT ;  /* 0x00800000b700780b */ /* 0x000fe40003fce200 */
[----:B------:R-:W-:Y:S01]  /*5540*/  FSEL R48, R7, R182, !P4 ;  /* 0x000000b607307208 */ /* 0x000fe20006000000 */
[----:B------:R-:W-:Y:S01]  /*5550*/  VIADD R7, R35, 0xc0cafb0d ;  /* 0xc0cafb0d23077836 */ /* 0x000fe20000000000 */
[----:B------:R-:W-:Y:S02]  /*5560*/  FSEL R10, RZ, -23, P4 ;  /* 0xc1b80000ff0a7808 */ /* 0x000fe40002000000 */
[C---:B------:R-:W-:Y:S01]  /*5570*/  FSETP.GEU.AND P4, PT, |R182|.reuse, 1.175494350822287508e-38, PT ;  /* 0x00800000b600780b */ /* 0x040fe20003f8e200 */
[----:B------:R-:W-:Y:S01]  /*5580*/  @P1 FMUL R182, R182, 0.25 ;  /* 0x3e800000b6b61820 */ /* 0x000fe20000400000 */
[----:B------:R-:W-:Y:S01]  /*5590*/  FSEL R37, R8, R183, !P5 ;  /* 0x000000b708257208 */ /* 0x000fe20006800000 */
[----:B------:R-:W-:Y:S01]  /*55a0*/  @P3 FMUL R183, R183, 0.25 ;  /* 0x3e800000b7b73820 */ /* 0x000fe20000400000 */
[C---:B------:R-:W-:Y:S01]  /*55b0*/  FSETP.GEU.AND P1, PT, |R180|.reuse, 1.175494350822287508e-38, PT ;  /* 0x00800000b400780b */ /* 0x040fe20003f2e200 */
[----:B------:R-:W-:Y:S01]  /*55c0*/  @P2 FMUL R180, R180, 0.25 ;  /* 0x3e800000b4b42820 */ /* 0x000fe20000400000 */
[----:B------:R-:W-:Y:S01]  /*55d0*/  FSEL R104, R9, R104, P2 ;  /* 0x0000006809687208 */ /* 0x000fe20001000000 */
[----:B------:R-:W-:Y:S01]  /*55e0*/  VIADD R13, R37, 0xc0cafb0d ;  /* 0xc0cafb0d250d7836 */ /* 0x000fe20000000000 */
[----:B------:R-:W-:Y:S01]  /*55f0*/  IADD3 R9, R48, -0x3f3504f3, RZ ;  /* 0xc0cafb0d30097810 */ /* 0x000fe20007ffe0ff */
[----:B------:R-:W-:Y:S01]  /*5600*/  @!P6 FMUL R183, R183, 16777216 ;  /* 0x4b800000b7b7e820 */ /* 0x000fe20000400000 */
[----:B------:R-:W-:Y:S01]  /*5610*/  LOP3.LUT R8, R7, 0xff800000, RZ, 0xc0, !PT ;  /* 0xff80000007087812 */ /* 0x000fe200078ec0ff */
[----:B------:R-:W-:Y:S01]  /*5620*/  @!P6 FMUL R103, R103, 16777216 ;  /* 0x4b8000006767e820 */ /* 0x000fe20000400000 */
[----:B------:R-:W-:Y:S01]  /*5630*/  LOP3.LUT R11, R9, 0xff800000, RZ, 0xc0, !PT ;  /* 0xff800000090b7812 */ /* 0x000fe200078ec0ff */
[----:B------:R-:W-:Y:S01]  /*5640*/  @!P4 FMUL R182, R182, 16777216 ;  /* 0x4b800000b6b6c820 */ /* 0x000fe20000400000 */
[----:B------:R-:W-:Y:S01]  /*5650*/  FSETP.GEU.AND P3, PT, |R181|, 1.175494350822287508e-38, PT ;  /* 0x00800000b500780b */ /* 0x000fe20003f6e200 */
[----:B------:R-:W0:Y:S01]  /*5660*/  MUFU.RCP R16, R183 ;  /* 0x000000b700107308 */ /* 0x000e220000001000 */
[----:B------:R-:W-:Y:S01]  /*5670*/  I2FP.F32.S32 R9, R8 ;  /* 0x0000000800097245 */ /* 0x000fe20000201400 */
[----:B------:R-:W-:Y:S01]  /*5680*/  @!P1 FMUL R180, R180, 16777216 ;  /* 0x4b800000b4b49820 */ /* 0x000fe20000400000 */
[----:B------:R-:W-:Y:S01]  /*5690*/  LOP3.LUT R14, R13, 0xff800000, RZ, 0xc0, !PT ;  /* 0xff8000000d0e7812 */ /* 0x000fe200078ec0ff */
[----:B------:R-:W-:Y:S01]  /*56a0*/  @P0 FMUL R181, R181, 0.25 ;  /* 0x3e800000b5b50820 */ /* 0x000fe20000400000 */
[----:B------:R-:W-:Y:S01]  /*56b0*/  I2FP.F32.S32 R13, R11 ;  /* 0x0000000b000d7245 */ /* 0x000fe20000201400 */
[----:B------:R-:W-:Y:S01]  /*56c0*/  FFMA.FTZ R9, R9, 1.1920928955078125e-07, R6 ;  /* 0x3400000009097823 */ /* 0x000fe20000010006 */
[----:B------:R-:W-:Y:S01]  /*56d0*/  LOP3.LUT R5, R5, 0xff800000, RZ, 0xc0, !PT ;  /* 0xff80000005057812 */ /* 0x000fe200078ec0ff */
[----:B------:R-:W1:Y:S01]  /*56e0*/  MUFU.RCP R6, R182 ;  /* 0x000000b600067308 */ /* 0x000e620000001000 */
[----:B------:R-:W-:Y:S01]  /*56f0*/  FSEL R12, RZ, -23, P5 ;  /* 0xc1b80000ff0c7808 */ /* 0x000fe20002800000 */
[----:B------:R-:W-:Y:S01]  /*5700*/  FFMA.FTZ R10, R13, 1.1920928955078125e-07, R10 ;  /* 0x340000000d0a7823 */ /* 0x000fe2000001000a */
[----:B------:R-:W-:Y:S01]  /*5710*/  I2FP.F32.S32 R7, R5 ;  /* 0x0000000500077245 */ /* 0x000fe20000201400 */
[----:B------:R-:W-:Y:S01]  /*5720*/  @!P3 FMUL R181, R181, 16777216 ;  /* 0x4b800000b5b5b820 */ /* 0x000fe20000400000 */
[----:B------:R-:W-:Y:S01]  /*5730*/  I2FP.F32.S32 R15, R14 ;  /* 0x0000000e000f7245 */ /* 0x000fe20000201400 */
[----:B------:R-:W-:Y:S01]  /*5740*/  @!P6 FMUL R17, R17, 16777216 ;  /* 0x4b8000001111e820 */ /* 0x000fe20000400000 */
[----:B------:R-:W-:Y:S01]  /*5750*/  @!P6 FMUL R99, R99, 16777216 ;  /* 0x4b8000006363e820 */ /* 0x000fe20000400000 */
[----:B------:R-:W2:Y:S01]  /*5760*/  MUFU.RCP R13, R180 ;  /* 0x000000b4000d7308 */ /* 0x000ea20000001000 */
[----:B------:R-:W-:Y:S01]  /*5770*/  FFMA.FTZ R4, R7, 1.1920928955078125e-07, R4 ;  /* 0x3400000007047823 */ /* 0x000fe20000010004 */
[----:B------:R-:W-:Y:S01]  /*5780*/  @!P6 FMUL R21, R21, 16777216 ;  /* 0x4b8000001515e820 */ /* 0x000fe20000400000 */
[----:B------:R-:W-:Y:S01]  /*5790*/  @!P6 FMUL R95, R95, 16777216 ;  /* 0x4b8000005f5fe820 */ /* 0x000fe20000400000 */
[----:B------:R-:W-:Y:S01]  /*57a0*/  @!P6 FMUL R25, R25, 16777216 ;  /* 0x4b8000001919e820 */ /* 0x000fe20000400000 */
[----:B------:R-:W-:Y:S01]  /*57b0*/  @!P6 FMUL R91, R91, 16777216 ;  /* 0x4b8000005b5be820 */ /* 0x000fe20000400000 */
[----:B------:R-:W-:Y:S01]  /*57c0*/  @!P6 FMUL R29, R29, 16777216 ;  /* 0x4b8000001d1de820 */ /* 0x000fe20000400000 */
[----:B------:R-:W-:Y:S01]  /*57d0*/  @!P4 FMUL R101, R101, 16777216 ;  /* 0x4b8000006565c820 */ /* 0x000fe20000400000 */
[----:B------:R-:W3:Y:S01]  /*57e0*/  MUFU.RCP R7, R181 ;  /* 0x000000b500077308 */ /* 0x000ee20000001000 */
[----:B------:R-:W-:Y:S01]  /*57f0*/  @!P4 FMUL R19, R19, 16777216 ;  /* 0x4b8000001313c820 */ /* 0x000fe20000400000 */
[----:B------:R-:W-:Y:S01]  /*5800*/  @!P4 FMUL R97, R97, 16777216 ;  /* 0x4b8000006161c820 */ /* 0x000fe20000400000 */
[----:B------:R-:W-:Y:S01]  /*5810*/  @!P4 FMUL R23, R23, 16777216 ;  /* 0x4b8000001717c820 */ /* 0x000fe20000400000 */
[----:B------:R-:W-:Y:S01]  /*5820*/  @!P4 FMUL R93, R93, 16777216 ;  /* 0x4b8000005d5dc820 */ /* 0x000fe20000400000 */
[----:B------:R-:W-:Y:S01]  /*5830*/  @!P4 FMUL R27, R27, 16777216 ;  /* 0x4b8000001b1bc820 */ /* 0x000fe20000400000 */
[----:B------:R-:W-:Y:S01]  /*5840*/  @!P4 FMUL R89, R89, 16777216 ;  /* 0x4b8000005959c820 */ /* 0x000fe20000400000 */
[----:B------:R-:W-:Y:S01]  /*5850*/  @!P4 FMUL R31, R31, 16777216 ;  /* 0x4b8000001f1fc820 */ /* 0x000fe20000400000 */
[----:B------:R-:W-:Y:S01]  /*5860*/  FFMA.FTZ R15, R15, 1.1920928955078125e-07, R12 ;  /* 0x340000000f0f7823 */ /* 0x000fe2000001000c */
[----:B------:R-:W-:Y:S01]  /*5870*/  @!P1 FMUL R30, R30, 16777216 ;  /* 0x4b8000001e1e9820 */ /* 0x000fe20000400000 */
[----:B------:R-:W-:Y:S01]  /*5880*/  @!P1 FMUL R116, R116, 16777216 ;  /* 0x4b80000074749820 */ /* 0x000fe20000400000 */
[----:B------:R-:W-:Y:S01]  /*5890*/  @!P1 FMUL R34, R34, 16777216 ;  /* 0x4b80000022229820 */ /* 0x000fe20000400000 */
[----:B------:R-:W-:Y:S01]  /*58a0*/  @!P1 FMUL R112, R112, 16777216 ;  /* 0x4b80000070709820 */ /* 0x000fe20000400000 */
[----:B------:R-:W-:Y:S01]  /*58b0*/  @!P1 FMUL R38, R38, 16777216 ;  /* 0x4b80000026269820 */ /* 0x000fe20000400000 */
[----:B------:R-:W-:Y:S01]  /*58c0*/  @!P1 FMUL R108, R108, 16777216 ;  /* 0x4b8000006c6c9820 */ /* 0x000fe20000400000 */
[----:B------:R-:W-:Y:S01]  /*58d0*/  @!P1 FMUL R42, R42, 16777216 ;  /* 0x4b8000002a2a9820 */ /* 0x000fe20000400000 */
[----:B------:R-:W-:Y:S01]  /*58e0*/  @!P1 FMUL R104, R104, 16777216 ;  /* 0x4b80000068689820 */ /* 0x000fe20000400000 */
[C---:B0-----:R-:W-:Y:S01]  /*58f0*/  FMUL R103, R16.reuse, R103 ;  /* 0x0000006710677220 */ /* 0x041fe20000400000 */
[C---:B------:R-:W-:Y:S01]  /*5900*/  FMUL R18, R16.reuse, R17 ;  /* 0x0000001110127220 */ /* 0x040fe20000400000 */
[C---:B------:R-:W-:Y:S01]  /*5910*/  FMUL R99, R16.reuse, R99 ;  /* 0x0000006310637220 */ /* 0x040fe20000400000 */
[C---:B------:R-:W-:Y:S01]  /*5920*/  FMUL R22, R16.reuse, R21 ;  /* 0x0000001510167220 */ /* 0x040fe20000400000 */
[C---:B------:R-:W-:Y:S01]  /*5930*/  FMUL R95, R16.reuse, R95 ;  /* 0x0000005f105f7220 */ /* 0x040fe20000400000 */
[C---:B------:R-:W-:Y:S01]  /*5940*/  FMUL R24, R16.reuse, R25 ;  /* 0x0000001910187220 */ /* 0x040fe20000400000 */
[C---:B------:R-:W-:Y:S01]  /*5950*/  FMUL R91, R16.reuse, R91 ;  /* 0x0000005b105b7220 */ /* 0x040fe20000400000 */
[----:B------:R-:W-:Y:S01]  /*5960*/  FMUL R12, R16, R29 ;  /* 0x0000001d100c7220 */ /* 0x000fe20000400000 */
[----:B------:R-:W-:-:S02]  /*5970*/  IMAD.IADD R5, R33, 0x1, -R5 ;  /* 0x0000000121057824 */ /* 0x000fc400078e0a05 */
[C---:B-1----:R-:W-:Y:S01]  /*5980*/  FMUL R101, R6.reuse, R101 ;  /* 0x0000006506657220 */ /* 0x042fe20000400000 */
[C---:B------:R-:W-:Y:S01]  /*5990*/  FMUL R20, R6.reuse, R19 ;  /* 0x0000001306147220 */ /* 0x040fe20000400000 */
[C---:B------:R-:W-:Y:S01]  /*59a0*/  FMUL R97, R6.reuse, R97 ;  /* 0x0000006106617220 */ /* 0x040fe20000400000 */
[C---:B------:R-:W-:Y:S01]  /*59b0*/  FMUL R16, R6.reuse, R23 ;  /* 0x0000001706107220 */ /* 0x040fe20000400000 */
[C---:B------:R-:W-:Y:S01]  /*59c0*/  FMUL R93, R6.reuse, R93 ;  /* 0x0000005d065d7220 */ /* 0x040fe20000400000 */
[C---:B------:R-:W-:Y:S01]  /*59d0*/  FMUL R26, R6.reuse, R27 ;  /* 0x0000001b061a7220 */ /* 0x040fe20000400000 */
[C---:B------:R-:W-:Y:S01]  /*59e0*/  FMUL R89, R6.reuse, R89 ;  /* 0x0000005906597220 */ /* 0x040fe20000400000 */
[----:B------:R-:W-:Y:S01]  /*59f0*/  FMUL R6, R6, R31 ;  /* 0x0000001f06067220 */ /* 0x000fe20000400000 */
[C---:B--2---:R-:W-:Y:S01]  /*5a00*/  FMUL R30, R13.reuse, R30 ;  /* 0x0000001e0d1e7220 */ /* 0x044fe20000400000 */
[C---:B------:R-:W-:Y:S01]  /*5a10*/  FMUL R19, R13.reuse, R116 ;  /* 0x000000740d137220 */ /* 0x040fe20000400000 */
[C---:B------:R-:W-:Y:S01]  /*5a20*/  FMUL R42, R13.reuse, R42 ;  /* 0x0000002a0d2a7220 */ /* 0x040fe20000400000 */
[C---:B------:R-:W-:Y:S01]  /*5a30*/  FMUL R29, R13.reuse, R104 ;  /* 0x000000680d1d7220 */ /* 0x040fe20000400000 */
[C---:B------:R-:W-:Y:S01]  /*5a40*/  FMUL R34, R13.reuse, R34 ;  /* 0x000000220d227220 */ /* 0x040fe20000400000 */
[C---:B------:R-:W-:Y:S01]  /*5a50*/  FMUL R23, R13.reuse, R112 ;  /* 0x000000700d177220 */ /* 0x040fe20000400000 */
[C---:B------:R-:W-:Y:S01]  /*5a60*/  FMUL R38, R13.reuse, R38 ;  /* 0x000000260d267220 */ /* 0x040fe20000400000 */
[----:B------:R-:W-:Y:S01]  /*5a70*/  FMUL R27, R13, R108 ;  /* 0x0000006c0d1b7220 */ /* 0x000fe20000400000 */
[----:B------:R-:W-:-:S02]  /*5a80*/  IMAD.MOV.U32 R13, RZ, RZ, 0x3dc6b27f ;  /* 0x3dc6b27fff0d7424 */ /* 0x000fc400078e00ff */
[----:B------:R-:W-:Y:S01]  /*5a90*/  FADD R5, R5, -1 ;  /* 0xbf80000005057421 */ /* 0x000fe20000000000 */
[----:B------:R-:W-:Y:S02]  /*5aa0*/  IMAD.IADD R11, R48, 0x1, -R11 ;  /* 0x00000001300b7824 */ /* 0x000fe400078e0a0b */
        /* <DEDUP_REMOVED lines=8> */
[----:B------:R-:W-:Y:S01]  /*5b30*/  F2FP.F16.F32.PACK_AB R46, R89, R6 ;  /* 0x00000006592e723e */ /* 0x000fe200000000ff */
[----:B------:R-:W-:Y:S01]  /*5b40*/  FFMA.FTZ R6, R5, R13, -0.16845393180847167969 ;  /* 0xbe2c7f3005067423 */ /* 0x000fe2000001000d */
[----:B------:R-:W-:-:S02]  /*5b50*/  IMAD.IADD R8, R35, 0x1, -R8 ;  /* 0x0000000123087824 */ /* 0x000fc400078e0a08 */
[----:B------:R-:W-:Y:S01]  /*5b60*/  FADD R11, R11, -1 ;  /* 0xbf8000000b0b7421 */ /* 0x000fe20000000000 */
[C---:B---3--:R-:W-:Y:S01]  /*5b70*/  FMUL R28, R7.reuse, R28 ;  /* 0x0000001c071c7220 */ /* 0x048fe20000400000 */
[C---:B------:R-:W-:Y:S01]  /*5b80*/  FMUL R17, R7.reuse, R118 ;  /* 0x0000007607117220 */ /* 0x040fe20000400000 */
[C---:B------:R-:W-:Y:S01]  /*5b90*/  FMUL R32, R7.reuse, R32 ;  /* 0x0000002007207220 */ /* 0x040fe20000400000 */
[C---:B------:R-:W-:Y:S01]  /*5ba0*/  FMUL R21, R7.reuse, R114 ;  /* 0x0000007207157220 */ /* 0x040fe20000400000 */
[C---:B------:R-:W-:Y:S01]  /*5bb0*/  FMUL R36, R7.reuse, R36 ;  /* 0x0000002407247220 */ /* 0x040fe20000400000 */
[C---:B------:R-:W-:Y:S01]  /*5bc0*/  FMUL R25, R7.reuse, R110 ;  /* 0x0000006e07197220 */ /* 0x040fe20000400000 */
[C---:B------:R-:W-:Y:S01]  /*5bd0*/  FMUL R40, R7.reuse, R40 ;  /* 0x0000002807287220 */ /* 0x040fe20000400000 */
[----:B------:R-:W-:Y:S01]  /*5be0*/  FMUL R7, R7, R106 ;  /* 0x0000006a07077220 */ /* 0x000fe20000400000 */
[----:B------:R-:W-:Y:S01]  /*5bf0*/  F2FP.F16.F32.PACK_AB R47, R91, R12 ;  /* 0x0000000c5b2f723e */ /* 0x000fe200000000ff */
[----:B------:R-:W-:Y:S01]  /*5c00*/  FFMA.FTZ R6, R5, R6, 0.1716887056827545166 ;  /* 0x3e2fcf2a05067423 */ /* 0x000fe20000010006 */
[----:B------:R-:W-:Y:S01]  /*5c10*/  FADD R8, R8, -1 ;  /* 0xbf80000008087421 */ /* 0x000fe20000000000 */
[----:B------:R-:W-:Y:S01]  /*5c20*/  FFMA.FTZ R12, R11, R13, -0.16845393180847167969 ;  /* 0xbe2c7f300b0c7423 */ /* 0x000fe2000001000d */
[----:B------:R-:W-:Y:S01]  /*5c30*/  F2FP.F16.F32.PACK_AB R45, R40, R7 ;  /* 0x00000007282d723e */ /* 0x000fe200000000ff */
[----:B------:R-:W-:Y:S01]  /*5c40*/  FFMA.FTZ R6, R5, R6, -0.17900948226451873779 ;  /* 0xbe374e4305067423 */ /* 0x000fe20000010006 */
[----:B------:R-:W-:Y:S01]  /*5c50*/  FFMA.FTZ R7, R8, R13, -0.16845393180847167969 ;  /* 0xbe2c7f3008077423 */ /* 0x000fe2000001000d */
[----:B------:R-:W-:Y:S01]  /*5c60*/  FFMA.FTZ R12, R11, R12, 0.1716887056827545166 ;  /* 0x3e2fcf2a0b0c7423 */ /* 0x000fe2000001000c */
[----:B------:R-:W-:Y:S01]  /*5c70*/  F2FP.F16.F32.PACK_AB R44, R42, R29 ;  /* 0x0000001d2a2c723e */ /* 0x000fe200000000ff */
[----:B------:R-:W-:Y:S01]  /*5c80*/  FFMA.FTZ R6, R5, R6, 0.20512372255325317383 ;  /* 0x3e520bf405067423 */ /* 0x000fe20000010006 */
[C---:B------:R-:W-:Y:S01]  /*5c90*/  FFMA.FTZ R7, R8.reuse, R7, 0.1716887056827545166 ;  /* 0x3e2fcf2a08077423 */ /* 0x040fe20000010007 */
[----:B------:R-:W-:Y:S01]  /*5ca0*/  FFMA.FTZ R12, R11, R12, -0.17900948226451873779 ;  /* 0xbe374e430b0c7423 */ /* 0x000fe2000001000c */
[----:B------:R-:W-:Y:S01]  /*5cb0*/  ISETP.GE.U32.AND P0, PT, R33, 0x7f800000, PT ;  /* 0x7f8000002100780c */ /* 0x000fe20003f06070 */
[----:B------:R-:W-:Y:S01]  /*5cc0*/  FFMA.FTZ R6, R5, R6, -0.24046532809734344482 ;  /* 0xbe763c8b05067423 */ /* 0x000fe20000010006 */
[C---:B------:R-:W-:Y:S01]  /*5cd0*/  FFMA.FTZ R7, R8.reuse, R7, -0.17900948226451873779 ;  /* 0xbe374e4308077423 */ /* 0x040fe20000010007 */
[----:B------:R-:W-:Y:S01]  /*5ce0*/  FFMA.FTZ R12, R11, R12, 0.20512372255325317383 ;  /* 0x3e520bf40b0c7423 */ /* 0x000fe2000001000c */
[----:B------:R0:W-:Y:S01]  /*5cf0*/  STSM.16.M88.4 [R3], R44 ;  /* 0x0000002c03007844 */ /* 0x0001e20000000200 */
[----:B------:R-:W-:Y:S01]  /*5d00*/  FFMA.FTZ R6, R5, R6, 0.28857114911079406738 ;  /* 0x3e93bf9905067423 */ /* 0x000fe20000010006 */
[----:B------:R-:W-:Y:S01]  /*5d10*/  FFMA.FTZ R7, R8, R7, 0.20512372255325317383 ;  /* 0x3e520bf408077423 */ /* 0x000fe20000010007 */
[----:B------:R-:W-:Y:S01]  /*5d20*/  FFMA.FTZ R12, R11, R12, -0.24046532809734344482 ;  /* 0xbe763c8b0b0c7423 */ /* 0x000fe2000001000c */
[----:B------:R-:W-:Y:S01]  /*5d30*/  ISETP.GE.U32.AND P5, PT, R48, 0x7f800000, PT ;  /* 0x7f8000003000780c */ /* 0x000fe20003fa6070 */
[----:B------:R-:W-:Y:S01]  /*5d40*/  FFMA.FTZ R6, R5, R6, -0.36067417263984680176 ;  /* 0xbeb8aa4905067423 */ /* 0x000fe20000010006 */
[----:B------:R-:W-:Y:S01]  /*5d50*/  FFMA.FTZ R7, R8, R7, -0.24046532809734344482 ;  /* 0xbe763c8b08077423 */ /* 0x000fe20000010007 */
[----:B------:R-:W-:Y:S01]  /*5d60*/  FFMA.FTZ R12, R11, R12, 0.28857114911079406738 ;  /* 0x3e93bf990b0c7423 */ /* 0x000fe2000001000c */
[----:B------:R-:W-:Y:S01]  /*5d70*/  LOP3.LUT R84, R0, 0x7f, RZ, 0xc0, !PT ;  /* 0x0000007f00547812 */ /* 0x000fe200078ec0ff */
[----:B------:R-:W-:Y:S01]  /*5d80*/  FFMA.FTZ R6, R5, R6, 0.48089820146560668945 ;  /* 0x3ef6384a05067423 */ /* 0x000fe20000010006 */
[----:B------:R-:W-:Y:S01]  /*5d90*/  FFMA.FTZ R7, R8, R7, 0.28857114911079406738 ;  /* 0x3e93bf9908077423 */ /* 0x000fe20000010007 */
[----:B------:R-:W-:Y:S01]  /*5da0*/  FFMA.FTZ R12, R11, R12, -0.36067417263984680176 ;  /* 0xbeb8aa490b0c7423 */ /* 0x000fe2000001000c */
[----:B------:R-:W-:Y:S01]  /*5db0*/  LEA R84, R84, UR13, 0x4 ;  /* 0x0000000d54547c11 */ /* 0x000fe2000f8e20ff */
[----:B------:R-:W-:Y:S01]  /*5dc0*/  FFMA.FTZ R6, R5, R6, -0.72134751081466674805 ;  /* 0xbf38aa3b05067423 */ /* 0x000fe20000010006 */
[C---:B------:R-:W-:Y:S01]  /*5dd0*/  FFMA.FTZ R7, R8.reuse, R7, -0.36067417263984680176 ;  /* 0xbeb8aa4908077423 */ /* 0x040fe20000010007 */
[----:B------:R-:W-:Y:S01]  /*5de0*/  FFMA.FTZ R12, R11, R12, 0.48089820146560668945 ;  /* 0x3ef6384a0b0c7423 */ /* 0x000fe2000001000c */
[----:B------:R-:W-:Y:S01]  /*5df0*/  IADD3 R14, R37, -R14, RZ ;  /* 0x8000000e250e7210 */ /* 0x000fe20007ffe0ff */
[----:B------:R-:W-:Y:S01]  /*5e00*/  FMUL R6, R5, R6 ;  /* 0x0000000605067220 */ /* 0x000fe20000400000 */
[C---:B------:R-:W-:Y:S01]  /*5e10*/  FFMA.FTZ R7, R8.reuse, R7, 0.48089820146560668945 ;  /* 0x3ef6384a08077423 */ /* 0x040fe20000010007 */
[----:B------:R-:W-:Y:S01]  /*5e20*/  FFMA.FTZ R12, R11, R12, -0.72134751081466674805 ;  /* 0xbf38aa3b0b0c7423 */ /* 0x000fe2000001000c */
[----:B------:R-:W-:Y:S01]  /*5e30*/  ISETP.GE.U32.AND P1, PT, R35, 0x7f800000, PT ;  /* 0x7f8000002300780c */ /* 0x000fe20003f26070 */
[----:B------:R-:W-:Y:S01]  /*5e40*/  FMUL R6, R5, R6 ;  /* 0x0000000605067220 */ /* 0x000fe20000400000 */
[----:B------:R-:W-:Y:S01]  /*5e50*/  FFMA.FTZ R7, R8, R7, -0.72134751081466674805 ;  /* 0xbf38aa3b08077423 */ /* 0x000fe20000010007 */
[----:B------:R-:W-:Y:S01]  /*5e60*/  FMUL R12, R11, R12 ;  /* 0x0000000c0b0c7220 */ /* 0x000fe20000400000 */
[----:B------:R-:W-:Y:S01]  /*5e70*/  FADD R14, R14, -1 ;  /* 0xbf8000000e0e7421 */ /* 0x000fe20000000000 */
[----:B------:R-:W-:Y:S01]  /*5e80*/  FFMA.FTZ R5, R5, 1.4426950216293334961, R6 ;  /* 0x3fb8aa3b05057823 */ /* 0x000fe20000010006 */
[----:B------:R-:W-:Y:S01]  /*5e90*/  FMUL R7, R8, R7 ;  /* 0x0000000708077220 */ /* 0x000fe20000400000 */
[C---:B------:R-:W-:Y:S01]  /*5ea0*/  FMUL R12, R11.reuse, R12 ;  /* 0x0000000c0b0c7220 */ /* 0x040fe20000400000 */
[----:B------:R-:W-:Y:S01]  /*5eb0*/  FFMA.FTZ R13, R14, R13, -0.16845393180847167969 ;  /* 0xbe2c7f300e0d7423 */ /* 0x000fe2000001000d */
[----:B------:R-:W-:Y:S01]  /*5ec0*/  FADD R57, R4, R5 ;  /* 0x0000000504397221 */ /* 0x000fe20000000000 */
[----:B------:R-:W-:Y:S01]  /*5ed0*/  FMUL R7, R8, R7 ;  /* 0x0000000708077220 */ /* 0x000fe20000400000 */
[----:B------:R-:W-:Y:S01]  /*5ee0*/  FFMA.FTZ R11, R11, 1.4426950216293334961, R12 ;  /* 0x3fb8aa3b0b0b7823 */ /* 0x000fe2000001000c */
[----:B------:R-:W-:-:S02]  /*5ef0*/  @P0 IMAD.MOV.U32 R4, RZ, RZ, 0x7f800000 ;  /* 0x7f800000ff040424 */ /* 0x000fc400078e00ff */
[----:B------:R-:W-:Y:S01]  /*5f00*/  FFMA.FTZ R13, R14, R13, 0.1716887056827545166 ;  /* 0x3e2fcf2a0e0d7423 */ /* 0x000fe2000001000d */
[----:B------:R-:W-:Y:S02]  /*5f10*/  @P5 IMAD.MOV.U32 R5, RZ, RZ, 0x7f800000 ;  /* 0x7f800000ff055424 */ /* 0x000fe400078e00ff */
[----:B------:R-:W-:Y:S01]  /*5f20*/  FADD R82, R10, R11 ;  /* 0x0000000b0a527221 */ /* 0x000fe20000000000 */
[----:B------:R-:W-:Y:S01]  /*5f30*/  FFMA.FTZ R8, R8, 1.4426950216293334961, R7 ;  /* 0x3fb8aa3b08087823 */ /* 0x000fe20000010007 */
[----:B------:R-:W-:Y:S01]  /*5f40*/  @P0 FFMA.FTZ R57, R33, R4, +INF ;  /* 0x7f80000021390423 */ /* 0x000fe20000010004 */
[----:B------:R-:W-:Y:S01]  /*5f50*/  @P5 FFMA.FTZ R82, R48, R5, +INF ;  /* 0x7f80000030525423 */ /* 0x000fe20000010005 */
[----:B------:R-:W-:Y:S01]  /*5f60*/  BAR.SYNC.DEFER_BLOCKING 0x0 ;  /* 0x0000000000007b1d */ /* 0x000fe20000010000 */
[----:B------:R-:W-:Y:S01]  /*5f70*/  FADD R58, R9, R8 ;  /* 0x00000008093a7221 */ /* 0x000fe20000000000 */
[----:B------:R-:W-:Y:S01]  /*5f80*/  F2FP.F16.F32.PACK_AB R8, R38, R27 ;  /* 0x0000001b2608723e */ /* 0x000fe200000000ff */
[----:B------:R-:W-:Y:S01]  /*5f90*/  FFMA.FTZ R13, R14, R13, -0.17900948226451873779 ;  /* 0xbe374e430e0d7423 */ /* 0x000fe2000001000d */
[----:B------:R-:W-:-:S02]  /*5fa0*/  F2FP.F16.F32.PACK_AB R9, R36, R25 ;  /* 0x000000192409723e */ /* 0x000fc400000000ff */
[----:B------:R-:W-:Y:S01]  /*5fb0*/  F2FP.F16.F32.PACK_AB R10, R93, R26 ;  /* 0x0000001a5d0a723e */ /* 0x000fe200000000ff */
[C---:B------:R-:W-:Y:S01]  /*5fc0*/  FFMA.FTZ R13, R14.reuse, R13, 0.20512372255325317383 ;  /* 0x3e520bf40e0d7423 */ /* 0x040fe2000001000d */
[----:B------:R-:W-:Y:S01]  /*5fd0*/  F2FP.F16.F32.PACK_AB R11, R95, R24 ;  /* 0x000000185f0b723e */ /* 0x000fe200000000ff */
[----:B------:R-:W0:Y:S01]  /*5fe0*/  LDC R89, c[0x0][0x278] ;  /* 0x00009e00ff597b82 */ /* 0x000e220000000800 */
[----:B------:R-:W-:Y:S01]  /*5ff0*/  ISETP.GE.U32.AND P4, PT, R37, 0x7f800000, PT ;  /* 0x7f8000002500780c */ /* 0x000fe20003f86070 */
[----:B------:R-:W-:Y:S01]  /*6000*/  FFMA.FTZ R13, R14, R13, -0.24046532809734344482 ;  /* 0xbe763c8b0e0d7423 */ /* 0x000fe2000001000d */
[----:B------:R-:W-:Y:S02]  /*6010*/  F2FP.F16.F32.PACK_AB R24, R34, R23 ;  /* 0x000000172218723e */ /* 0x000fe400000000ff */
[----:B------:R-:W-:Y:S01]  /*6020*/  F2FP.F16.F32.PACK_AB R25, R32, R21 ;  /* 0x000000152019723e */ /* 0x000fe200000000ff */
[----:B------:R-:W-:Y:S01]  /*6030*/  FFMA.FTZ R13, R14, R13, 0.28857114911079406738 ;  /* 0x3e93bf990e0d7423 */ /* 0x000fe2000001000d */
[----:B------:R-:W-:-:S02]  /*6040*/  F2FP.F16.F32.PACK_AB R26, R97, R16 ;  /* 0x00000010611a723e */ /* 0x000fc400000000ff */
[----:B------:R-:W-:Y:S01]  /*6050*/  F2FP.F16.F32.PACK_AB R27, R99, R22 ;  /* 0x00000016631b723e */ /* 0x000fe200000000ff */
[C---:B------:R-:W-:Y:S01]  /*6060*/  FFMA.FTZ R13, R14.reuse, R13, -0.36067417263984680176 ;  /* 0xbeb8aa490e0d7423 */ /* 0x040fe2000001000d */
[----:B------:R-:W-:Y:S01]  /*6070*/  SHF.R.U32.HI R2, RZ, 0x1, R0 ;  /* 0x00000001ff027819 */ /* 0x000fe20000011600 */
[----:B------:R-:W-:Y:S01]  /*6080*/  @P1 IMAD.MOV.U32 R0, RZ, RZ, 0x7f800000 ;  /* 0x7f800000ff001424 */ /* 0x000fe200078e00ff */
[----:B------:R-:W-:Y:S01]  /*6090*/  FSETP.NEU.AND P3, PT, R33, RZ, PT ;  /* 0x000000ff2100720b */ /* 0x000fe20003f6d000 */
[C---:B------:R-:W-:Y:S01]  /*60a0*/  FFMA.FTZ R13, R14.reuse, R13, 0.48089820146560668945 ;  /* 0x3ef6384a0e0d7423 */ /* 0x040fe2000001000d */
[----:B------:R-:W1:Y:S01]  /*60b0*/  LDS.128 R4, [R84] ;  /* 0x0000000054047984 */ /* 0x000e620000000c00 */
[----:B------:R-:W-:Y:S01]  /*60c0*/  @P1 FFMA.FTZ R58, R35, R0, +INF ;  /* 0x7f800000233a1423 */ /* 0x000fe20000010000 */
[----:B------:R-:W-:Y:S02]  /*60d0*/  @P4 IMAD.MOV.U32 R0, RZ, RZ, 0x7f800000 ;  /* 0x7f800000ff004424 */ /* 0x000fe400078e00ff */
[----:B------:R-:W-:Y:S01]  /*60e0*/  FFMA.FTZ R13, R14, R13, -0.72134751081466674805 ;  /* 0xbf38aa3b0e0d7423 */ /* 0x000fe2000001000d */
[----:B------:R-:W-:Y:S01]  /*60f0*/  BAR.SYNC.DEFER_BLOCKING 0x0 ;  /* 0x0000000000007b1d */ /* 0x000fe20000010000 */
[----:B------:R-:W-:-:S02]  /*6100*/  F2FP.F16.F32.PACK_AB R33, R28, R17 ;  /* 0x000000111c21723e */ /* 0x000fc400000000ff */
[----:B------:R-:W-:Y:S01]  /*6110*/  FMUL R13, R14, R13 ;  /* 0x0000000d0e0d7220 */ /* 0x000fe20000400000 */
[----:B------:R-:W-:Y:S01]  /*6120*/  FSETP.NEU.AND P2, PT, R35, RZ, PT ;  /* 0x000000ff2300720b */ /* 0x000fe20003f4d000 */
[----:B0-----:R-:W-:Y:S01]  /*6130*/  IMAD R45, R89, 0xe, RZ ;  /* 0x0000000e592d7824 */ /* 0x001fe200078e02ff */
[----:B------:R-:W-:Y:S01]  /*6140*/  F2FP.F16.F32.PACK_AB R32, R30, R19 ;  /* 0x000000131e20723e */ /* 0x000fe200000000ff */
[C---:B------:R-:W-:Y:S01]  /*6150*/  FMUL R13, R14.reuse, R13 ;  /* 0x0000000d0e0d7220 */ /* 0x040fe20000400000 */
[----:B------:R-:W-:Y:S01]  /*6160*/  F2FP.F16.F32.PACK_AB R34, R101, R20 ;  /* 0x000000146522723e */ /* 0x000fe200000000ff */
[----:B------:R-:W-:Y:S01]  /*6170*/  IMAD R31, R89, 0x7, RZ ;  /* 0x00000007591f7824 */ /* 0x000fe200078e02ff */
[----:B------:R-:W-:Y:S01]  /*6180*/  F2FP.F16.F32.PACK_AB R35, R103, R18 ;  /* 0x000000126723723e */ /* 0x000fe200000000ff */
[----:B------:R-:W-:Y:S01]  /*6190*/  FFMA.FTZ R14, R14, 1.4426950216293334961, R13 ;  /* 0x3fb8aa3b0e0e7823 */ /* 0x000fe2000001000d */
[C---:B------:R-:W-:Y:S01]  /*61a0*/  SHF.L.U32 R21, R89.reuse, 0x1, RZ ;  /* 0x0000000159157819 */ /* 0x040fe200000006ff */
[----:B------:R-:W-:Y:S01]  /*61b0*/  IMAD R61, R89, 0x14, RZ ;  /* 0x00000014593d7824 */ /* 0x000fe200078e02ff */
[----:B------:R-:W-:Y:S01]  /*61c0*/  FSETP.NEU.AND P0, PT, R37, RZ, PT ;  /* 0x000000ff2500720b */ /* 0x000fe20003f0d000 */
[----:B------:R-:W-:Y:S01]  /*61d0*/  FADD R83, R15, R14 ;  /* 0x0000000e0f537221 */ /* 0x000fe20000000000 */
[----:B------:R-:W-:Y:S01]  /*61e0*/  @P4 FFMA.FTZ R83, R37, R0, +INF ;  /* 0x7f80000025534423 */ /* 0x000fe20000010000 */
[----:B------:R-:W0:Y:S01]  /*61f0*/  LDC.64 R14, c[0x0][0x228] ;  /* 0x00008a00ff0e7b82 */ /* 0x000e220000000a00 */
[----:B------:R-:W-:Y:S01]  /*6200*/  IMAD R0, R166, UR5, RZ ;  /* 0x00000005a6007c24 */ /* 0x000fe2000f8e02ff */
[----:B------:R-:W-:Y:S01]  /*6210*/  USHF.L.U32 UR5, UR4, 0x1, URZ ;  /* 0x0000000104057899 */ /* 0x000fe2000800063f */
[----:B------:R-:W-:Y:S01]  /*6220*/  IMAD R37, R89, 0xa, RZ ;  /* 0x0000000a59257824 */ /* 0x000fe200078e02ff */
[----:B------:R-:W-:Y:S01]  /*6230*/  FSETP.NEU.AND P1, PT, R48, RZ, PT ;  /* 0x000000ff3000720b */ /* 0x000fe20003f2d000 */
[C---:B------:R-:W-:Y:S01]  /*6240*/  IMAD.SHL.U32 R13, R0.reuse, 0x2, RZ ;  /* 0x00000002000d7824 */ /* 0x040fe200078e00ff */
[----:B------:R-:W-:Y:S01]  /*6250*/  FSEL R83, R83, -INF , P0 ;  /* 0xff80000053537808 */ /* 0x000fe20000000000 */
[----:B------:R-:W-:Y:S01]  /*6260*/  STSM.16.M88.4 [R3], R8 ;  /* 0x0000000803007844 */ /* 0x000fe20000000200 */
[----:B------:R-:W-:Y:S01]  /*6270*/  IMAD.HI R0, R0, 0x2, RZ ;  /* 0x0000000200007827 */ /* 0x000fe200078e02ff */
[----:B------:R-:W-:Y:S01]  /*6280*/  FSEL R82, R82, -INF , P1 ;  /* 0xff80000052527808 */ /* 0x000fe20000800000 */
[----:B------:R-:W-:Y:S02]  /*6290*/  BAR.SYNC.DEFER_BLOCKING 0x0 ;  /* 0x0000000000007b1d */ /* 0x000fe40000010000 */
[----:B------:R-:W-:Y:S01]  /*62a0*/  IMAD R65, R89, 0x16, RZ ;  /* 0x0000001659417824 */ /* 0x000fe200078e02ff */
[----:B------:R-:W-:Y:S01]  /*62b0*/  LOP3.LUT R171, R171, 0xf8, RZ, 0xc0, !PT ;  /* 0x000000f8abab7812 */ /* 0x000fe200078ec0ff */
[----:B------:R-:W-:-:S02]  /*62c0*/  IMAD R39, R89, 0xb, RZ ;  /* 0x0000000b59277824 */ /* 0x000fc400078e02ff */
[----:B------:R-:W-:Y:S01]  /*62d0*/  FFMA R82, R82, 0.69314718246459960938, R87 ;  /* 0x3f31721852527823 */ /* 0x000fe20000000057 */
[----:B------:R-:W-:Y:S02]  /*62e0*/  IMAD R73, R89, 0x1a, RZ ;  /* 0x0000001a59497824 */ /* 0x000fe400078e02ff */
[----:B------:R-:W-:Y:S01]  /*62f0*/  FFMA R83, R83, 0.69314718246459960938, R204 ;  /* 0x3f31721853537823 */ /* 0x000fe200000000cc */
[C---:B------:R-:W-:Y:S01]  /*6300*/  IMAD R77, R89.reuse, 0x1c, RZ ;  /* 0x0000001c594d7824 */ /* 0x040fe200078e02ff */
[----:B------:R-:W-:Y:S01]  /*6310*/  IADD3 R169, R170, UR13, R169 ;  /* 0x0000000daaa97c10 */ /* 0x000fe2000fffe0a9 */
[C---:B------:R-:W-:Y:S01]  /*6320*/  IMAD R29, R89.reuse, 0x6, RZ ;  /* 0x00000006591d7824 */ /* 0x040fe200078e02ff */
[----:B------:R-:W-:Y:S01]  /*6330*/  LOP3.LUT R2, R2, 0x4, RZ, 0xc0, !PT ;  /* 0x0000000402027812 */ /* 0x000fe200078ec0ff */
[----:B------:R-:W-:Y:S01]  /*6340*/  IMAD R43, R89, 0xd, RZ ;  /* 0x0000000d592b7824 */ /* 0x000fe200078e02ff */
[----:B0-----:R-:W-:Y:S01]  /*6350*/  IADD3 R16, P4, P5, R13, UR5, R14 ;  /* 0x000000050d107c10 */ /* 0x001fe2000fd9e00e */
[----:B------:R-:W-:Y:S01]  /*6360*/  UIMAD.WIDE UR4, UR4, 0x2, URZ ;  /* 0x00000002040478a5 */ /* 0x000fe2000f8e023f */
[----:B------:R-:W-:-:S02]  /*6370*/  IMAD R91, R89, 0x22, RZ ;  /* 0x00000022595b7824 */ /* 0x000fc400078e02ff */
[CC--:B------:R-:W-:Y:S01]  /*6380*/  LEA R20, P6, R89.reuse, R16.reuse, 0x2 ;  /* 0x0000001059147211 */ /* 0x0c0fe200078c10ff */
[C---:B------:R-:W-:Y:S02]  /*6390*/  IMAD R23, R89.reuse, 0x3, RZ ;  /* 0x0000000359177824 */ /* 0x040fe400078e02ff */
[----:B------:R-:W-:Y:S01]  /*63a0*/  IADD3.X R17, R0, UR5, R15, P4, P5 ;  /* 0x0000000500117c10 */ /* 0x000fe2000a7ea40f */
[----:B------:R-:W-:Y:S01]  /*63b0*/  IMAD R41, R89, 0xc, RZ ;  /* 0x0000000c59297824 */ /* 0x000fe200078e02ff */
[-C--:B------:R-:W-:Y:S01]  /*63c0*/  IADD3 R18, P5, R21, R16.reuse, RZ ;  /* 0x0000001015127210 */ /* 0x080fe20007fbe0ff */
[----:B------:R-:W-:Y:S01]  /*63d0*/  IMAD R53, R89, 0x12, RZ ;  /* 0x0000001259357824 */ /* 0x000fe200078e02ff */
[----:B------:R-:W0:Y:S01]  /*63e0*/  LDS.128 R8, [R84] ;  /* 0x0000000054087984 */ /* 0x000e220000000c00 */
[-C--:B------:R-:W-:Y:S01]  /*63f0*/  LEA.HI.X.SX32 R21, R21, R17.reuse, 0x1, P6 ;  /* 0x0000001115157211 */ /* 0x080fe200030f0eff */
[C---:B------:R-:W-:Y:S01]  /*6400*/  IMAD R69, R89.reuse, 0x18, RZ ;  /* 0x0000001859457824 */ /* 0x040fe200078e02ff */
[-C--:B------:R-:W-:Y:S01]  /*6410*/  LEA.HI.X.SX32 R19, R89, R17.reuse, 0x1, P5 ;  /* 0x0000001159137211 */ /* 0x080fe200028f0eff */
[----:B------:R-:W-:Y:S01]  /*6420*/  BAR.SYNC.DEFER_BLOCKING 0x0 ;  /* 0x0000000000007b1d */ /* 0x000fe20000010000 */
[-C--:B------:R-:W-:Y:S01]  /*6430*/  IADD3 R22, P4, R29, R16.reuse, RZ ;  /* 0x000000101d167210 */ /* 0x080fe20007f9e0ff */
[----:B------:R-:W-:Y:S01]  /*6440*/  IMAD R47, R89, 0xf, RZ ;  /* 0x0000000f592f7824 */ /* 0x000fe200078e02ff */
[----:B-1----:R-:W-:Y:S01]  /*6450*/  PRMT R0, R5, 0x7632, R0 ;  /* 0x0000763205007816 */ /* 0x002fe20000000000 */
[----:B------:R-:W-:Y:S01]  /*6460*/  IMAD R81, R89, 0x1e, RZ ;  /* 0x0000001e59517824 */ /* 0x000fe200078e02ff */
[-C--:B------:R-:W-:Y:S01]  /*6470*/  LEA.HI.X.SX32 R23, R23, R17.reuse, 0x1, P4 ;  /* 0x0000001117177211 */ /* 0x080fe200020f0eff */
[----:B------:R-:W-:Y:S01]  /*6480*/  IMAD.SHL.U32 R49, R89, 0x10, RZ ;  /* 0x0000001059317824 */ /* 0x000fe200078e00ff */
[----:B------:R-:W-:Y:S01]  /*6490*/  IADD3 R28, P4, R41, R16, RZ ;  /* 0x00000010291c7210 */ /* 0x000fe20007f9e0ff */
[C---:B------:R-:W-:Y:S01]  /*64a0*/  IMAD R51, R89.reuse, 0x11, RZ ;  /* 0x0000001159337824 */ /* 0x040fe200078e02ff */
[----:B------:R-:W-:Y:S01]  /*64b0*/  ULDC UR4, c[0x0][0x27c] ;  /* 0x00009f0000047ab9 */ /* 0x000fe20000000800 */
[----:B------:R-:W-:Y:S01]  /*64c0*/  IMAD R93, R89, 0x24, RZ ;  /* 0x00000024595d7824 */ /* 0x000fe200078e02ff */
[----:B------:R-:W-:Y:S01]  /*64d0*/  LEA.HI.X.SX32 R29, R29, R17, 0x1, P4 ;  /* 0x000000111d1d7211 */ /* 0x000fe200020f0eff */
[C---:B------:R-:W-:Y:S01]  /*64e0*/  IMAD R55, R89.reuse, 0x13, RZ ;  /* 0x0000001359377824 */ /* 0x040fe200078e02ff */
[----:B------:R-:W-:Y:S01]  /*64f0*/  UIMAD UR4, UR12, UR4, URZ ;  /* 0x000000040c0472a4 */ /* 0x000fe2000f8e023f */
[----:B------:R-:W-:-:S02]  /*6500*/  IMAD R95, R89, 0x26, RZ ;  /* 0x00000026595f7824 */ /* 0x000fc400078e02ff */
[C---:B------:R-:W-:Y:S01]  /*6510*/  IMAD R97, R89.reuse, 0x28, RZ ;  /* 0x0000002859617824 */ /* 0x040fe200078e02ff */
[----:B------:R-:W-:Y:S01]  /*6520*/  USHF.L.U32 UR6, UR4, 0x2, URZ ;  /* 0x0000000204067899 */ /* 0x000fe2000800063f */
[C---:B------:R-:W-:Y:S01]  /*6530*/  IMAD R63, R89.reuse, 0x15, RZ ;  /* 0x00000015593f7824 */ /* 0x040fe200078e02ff */
[----:B------:R-:W-:Y:S01]  /*6540*/  UIMAD.WIDE UR4, UR4, 0x4, URZ ;  /* 0x00000004040478a5 */ /* 0x000fe2000f8e023f */
[C---:B------:R-:W-:Y:S02]  /*6550*/  IMAD R99, R89.reuse, 0x2a, RZ ;  /* 0x0000002a59637824 */ /* 0x040fe400078e02ff */
[C---:B------:R-:W-:Y:S01]  /*6560*/  IMAD R101, R89.reuse, 0x2c, RZ ;  /* 0x0000002c59657824 */ /* 0x040fe200078e02ff */
[----:B------:R1:W-:Y:S01]  /*6570*/  STSM.16.M88.4 [R3], R24 ;  /* 0x0000001803007844 */ /* 0x0003e20000000200 */
[C---:B------:R-:W-:Y:S02]  /*6580*/  IMAD R67, R89.reuse, 0x17, RZ ;  /* 0x0000001759437824 */ /* 0x040fe400078e02ff */
[C---:B------:R-:W-:Y:S01]  /*6590*/  IMAD R103, R89.reuse, 0x2e, RZ ;  /* 0x0000002e59677824 */ /* 0x040fe200078e02ff */
[----:B------:R-:W-:Y:S01]  /*65a0*/  BAR.SYNC.DEFER_BLOCKING 0x0 ;  /* 0x0000000000007b1d */ /* 0x000fe20000010000 */
[----:B------:R-:W-:-:S02]  /*65b0*/  IMAD R105, R89, 0x30, RZ ;  /* 0x0000003059697824 */ /* 0x000fc400078e02ff */
[C---:B------:R-:W-:Y:S02]  /*65c0*/  IMAD R71, R89.reuse, 0x19, RZ ;  /* 0x0000001959477824 */ /* 0x040fe400078e02ff */
[C---:B------:R-:W-:Y:S02]  /*65d0*/  IMAD R107, R89.reuse, 0x32, RZ ;  /* 0x00000032596b7824 */ /* 0x040fe400078e02ff */
[C---:B------:R-:W-:Y:S02]  /*65e0*/  IMAD R109, R89.reuse, 0x34, RZ ;  /* 0x00000034596d7824 */ /* 0x040fe400078e02ff */
[C---:B------:R-:W-:Y:S02]  /*65f0*/  IMAD R75, R89.reuse, 0x1b, RZ ;  /* 0x0000001b594b7824 */ /* 0x040fe400078e02ff */
[C---:B------:R-:W-:Y:S01]  /*6600*/  IMAD R111, R89.reuse, 0x36, RZ ;  /* 0x00000036596f7824 */ /* 0x040fe200078e02ff */
[CC--:B-1----:R-:W-:Y:S01]  /*6610*/  LEA R24, P5, R89.reuse, R16.reuse, 0x3 ;  /* 0x0000001059187211 */ /* 0x0c2fe200078a18ff */
[----:B------:R-:W-:Y:S01]  /*6620*/  IMAD.SHL.U32 R25, R89, 0x4, RZ ;  /* 0x0000000459197824 */ /* 0x000fe200078e00ff */
[----:B------:R-:W-:Y:S01]  /*6630*/  IADD3 R26, P6, R37, R16, RZ ;  /* 0x00000010251a7210 */ /* 0x000fe20007fde0ff */
[----:B------:R-:W-:-:S02]  /*6640*/  IMAD R27, R89, 0x5, RZ ;  /* 0x00000005591b7824 */ /* 0x000fc400078e02ff */
[----:B------:R-:W-:Y:S01]  /*6650*/  IMAD R113, R89, 0x38, RZ ;  /* 0x0000003859717824 */ /* 0x000fe200078e02ff */
[-C--:B------:R-:W-:Y:S01]  /*6660*/  LEA.HI.X.SX32 R25, R25, R17.reuse, 0x1, P5 ;  /* 0x0000001119197211 */ /* 0x080fe200028f0eff */
[----:B------:R-:W-:Y:S01]  /*6670*/  IMAD R79, R89, 0x1d, RZ ;  /* 0x0000001d594f7824 */ /* 0x000fe200078e02ff */
[-C--:B------:R-:W-:Y:S01]  /*6680*/  LEA.HI.X.SX32 R27, R27, R17.reuse, 0x1, P6 ;  /* 0x000000111b1b7211 */ /* 0x080fe200030f0eff */
[----:B------:R-:W-:Y:S01]  /*6690*/  IMAD R115, R89, 0x3a, RZ ;  /* 0x0000003a59737824 */ /* 0x000fe200078e02ff */
[-C--:B------:R-:W-:Y:S01]  /*66a0*/  IADD3 R30, P5, R45, R16.reuse, RZ ;  /* 0x000000102d1e7210 */ /* 0x080fe20007fbe0ff */
[C---:B------:R-:W-:Y:S01]  /*66b0*/  IMAD R117, R89.reuse, 0x3c, RZ ;  /* 0x0000003c59757824 */ /* 0x040fe200078e02ff */
[----:B------:R-:W1:Y:S01]  /*66c0*/  LDS.128 R12, [R84] ;  /* 0x00000000540c7984 */ /* 0x000e620000000c00 */
[----:B------:R-:W-:Y:S01]  /*66d0*/  IMAD R85, R89, 0x1f, RZ ;  /* 0x0000001f59557824 */ /* 0x000fe200078e02ff */
[----:B------:R-:W-:Y:S01]  /*66e0*/  LEA.HI.X.SX32 R31, R31, R17, 0x1, P5 ;  /* 0x000000111f1f7211 */ /* 0x000fe200028f0eff */
[----:B------:R-:W-:Y:S01]  /*66f0*/  IMAD R119, R89, 0x3e, RZ ;  /* 0x0000003e59777824 */ /* 0x000fe200078e02ff */
[----:B------:R-:W-:Y:S01]  /*6700*/  BAR.SYNC.DEFER_BLOCKING 0x0 ;  /* 0x0000000000007b1d */ /* 0x000fe20000010000 */
[----:B------:R-:W-:Y:S01]  /*6710*/  IADD3 R36, P5, R61, R16, RZ ;  /* 0x000000103d247210 */ /* 0x000fe20007fbe0ff */
[----:B------:R-:W-:-:S03]  /*6720*/  IMAD.IADD R2, R2, 0x1, R169 ;  /* 0x0000000102027824 */ /* 0x000fc600078e02a9 */
[----:B------:R-:W-:Y:S02]  /*6730*/  LEA.HI.X.SX32 R37, R37, R17, 0x1, P5 ;  /* 0x0000001125257211 */ /* 0x000fe400028f0eff */
[----:B------:R-:W-:-:S04]  /*6740*/  IADD3 R42, P5, R73, R16, RZ ;  /* 0x00000010492a7210 */ /* 0x000fc80007fbe0ff */
[----:B------:R-:W-:Y:S02]  /*6750*/  LEA.HI.X.SX32 R43, R43, R17, 0x1, P5 ;  /* 0x000000112b2b7211 */ /* 0x000fe400028f0eff */
[----:B------:R-:W-:-:S04]  /*6760*/  LEA R48, P5, R89, R16, 0x5 ;  /* 0x0000001059307211 */ /* 0x000fc800078a28ff */
[----:B------:R-:W-:Y:S02]  /*6770*/  LEA.HI.X.SX32 R49, R49, R17, 0x1, P5 ;  /* 0x0000001131317211 */ /* 0x000fe400028f0eff */
[----:B------:R-:W-:-:S04]  /*6780*/  IADD3 R54, P5, R95, R16, RZ ;  /* 0x000000105f367210 */ /* 0x000fc80007fbe0ff */
[-C--:B------:R-:W-:Y:S01]  /*6790*/  LEA.HI.X.SX32 R55, R55, R17.reuse, 0x1, P5 ;  /* 0x0000001137377211 */ /* 0x080fe200028f0eff */
[----:B------:R2:W-:Y:S01]  /*67a0*/  STSM.16.M88.4 [R3], R32 ;  /* 0x0000002003007844 */ /* 0x0005e20000000200 */
[----:B------:R-:W-:Y:S01]  /*67b0*/  BAR.SYNC.DEFER_BLOCKING 0x0 ;  /* 0x0000000000007b1d */ /* 0x000fe20000010000 */
[-C--:B------:R-:W-:Y:S01]  /*67c0*/  IADD3 R64, P5, R101, R16.reuse, RZ ;  /* 0x0000001065407210 */ /* 0x080fe20007fbe0ff */
[C---:B--2---:R-:W-:Y:S01]  /*67d0*/  IMAD.SHL.U32 R3, R89.reuse, 0x8, RZ ;  /* 0x0000000859037824 */ /* 0x044fe200078e00ff */
[CC--:B------:R-:W-:Y:S01]  /*67e0*/  LEA R32, P6, R89.reuse, R16.reuse, 0x4 ;  /* 0x0000001059207211 */ /* 0x0c0fe200078c20ff */
[----:B------:R-:W-:Y:S01]  /*67f0*/  IMAD R35, R89, 0x9, RZ ;  /* 0x0000000959237824 */ /* 0x000fe200078e02ff */
[-C--:B------:R-:W-:Y:S02]  /*6800*/  IADD3 R34, P4, R53, R16.reuse, RZ ;  /* 0x0000001035227210 */ /* 0x080fe40007f9e0ff */
[----:B------:R-:W-:Y:S02]  /*6810*/  LEA.HI.X.SX32 R33, R3, R17, 0x1, P6 ;  /* 0x0000001103217211 */ /* 0x000fe400030f0eff */
[----:B------:R-:W-:-:S02]  /*6820*/  IADD3 R38, P6, R65, R16, RZ ;  /* 0x0000001041267210 */ /* 0x000fc40007fde0ff */
[-C--:B------:R-:W-:Y:S02]  /*6830*/  LEA.HI.X.SX32 R35, R35, R17.reuse, 0x1, P4 ;  /* 0x0000001123237211 */ /* 0x080fe400020f0eff */
[-C--:B------:R-:W-:Y:S01]  /*6840*/  LEA.HI.X.SX32 R39, R39, R17.reuse, 0x1, P6 ;  /* 0x0000001127277211 */ /* 0x080fe200030f0eff */
[----:B------:R2:W-:Y:S01]  /*6850*/  STG.E.U16 desc[UR20][R16.64], R4 ;  /* 0x0000000410007986 */ /* 0x0005e2000c101514 */
[-C--:B------:R-:W-:Y:S02]  /*6860*/  IADD3 R44, P6, R77, R16.reuse, RZ ;  /* 0x000000104d2c7210 */ /* 0x080fe40007fde0ff */
[-C--:B------:R-:W-:Y:S02]  /*6870*/  IADD3 R40, P4, R69, R16.reuse, RZ ;  /* 0x0000001045287210 */ /* 0x080fe40007f9e0ff */
[----:B------:R-:W-:Y:S02]  /*6880*/  LEA.HI.X.SX32 R45, R45, R17, 0x1, P6 ;  /* 0x000000112d2d7211 */ /* 0x000fe400030f0eff */
[----:B------:R-:W-:-:S02]  /*6890*/  IADD3 R50, P6, R91, R16, RZ ;  /* 0x000000105b327210 */ /* 0x000fc40007fde0ff */
[----:B------:R-:W3:Y:S01]  /*68a0*/  LDS.128 R88, [R84] ;  /* 0x0000000054587984 */ /* 0x000ee20000000c00 */
[-C--:B------:R-:W-:Y:S02]  /*68b0*/  LEA.HI.X.SX32 R41, R41, R17.reuse, 0x1, P4 ;  /* 0x0000001129297211 */ /* 0x080fe400020f0eff */
[-C--:B------:R-:W-:Y:S02]  /*68c0*/  IADD3 R46, P4, R81, R16.reuse, RZ ;  /* 0x00000010512e7210 */ /* 0x080fe40007f9e0ff */
[----:B--2---:R-:W-:Y:S02]  /*68d0*/  PRMT R4, R4, 0x7632, R4 ;  /* 0x0000763204047816 */ /* 0x004fe40000000004 */
[----:B------:R-:W-:Y:S02]  /*68e0*/  LEA.HI.X.SX32 R47, R47, R17, 0x1, P4 ;  /* 0x000000112f2f7211 */ /* 0x000fe400020f0eff */
[----:B------:R-:W-:Y:S01]  /*68f0*/  PRMT R3, R6, 0x7632, R3 ;  /* 0x0000763206037816 */ /* 0x000fe20000000003 */
[----:B------:R2:W-:Y:S01]  /*6900*/  STG.E.U16 desc[UR20][R18.64], R4 ;  /* 0x0000000412007986 */ /* 0x0005e2000c101514 */
[----:B------:R-:W-:-:S02]  /*6910*/  IADD3 R52, P4, R93, R16, RZ ;  /* 0x000000105d347210 */ /* 0x000fc40007f9e0ff */
[-C--:B------:R-:W-:Y:S01]  /*6920*/  LEA.HI.X.SX32 R51, R51, R17.reuse, 0x1, P6 ;  /* 0x0000001133337211 */ /* 0x080fe200030f0eff */
[----:B------:R4:W-:Y:S01]  /*6930*/  STG.E.U16 desc[UR20][R20.64], R5 ;  /* 0x0000000514007986 */ /* 0x0009e2000c101514 */
[-C--:B------:R-:W-:Y:S02]  /*6940*/  IADD3 R60, P6, R97, R16.reuse, RZ ;  /* 0x00000010613c7210 */ /* 0x080fe40007fde0ff */
[-C--:B------:R-:W-:Y:S01]  /*6950*/  LEA.HI.X.SX32 R53, R53, R17.reuse, 0x1, P4 ;  /* 0x0000001135357211 */ /* 0x080fe200020f0eff */
[----:B------:R5:W-:Y:S01]  /*6960*/  STG.E.U16 desc[UR20][R22.64], R0 ;  /* 0x0000000016007986 */ /* 0x000be2000c101514 */
[----:B------:R-:W-:Y:S02]  /*6970*/  IADD3 R62, P4, R99, R16, RZ ;  /* 0x00000010633e7210 */ /* 0x000fe40007f9e0ff */
[----:B------:R-:W-:Y:S01]  /*6980*/  LEA.HI.X.SX32 R61, R61, R17, 0x1, P6 ;  /* 0x000000113d3d7211 */ /* 0x000fe200030f0eff */
[----:B------:R1:W-:Y:S01]  /*6990*/  STG.E.U16 desc[UR20][R24.64], R6 ;  /* 0x0000000618007986 */ /* 0x0003e2000c101514 */
[----:B--2---:R-:W-:-:S02]  /*69a0*/  PRMT R19, R7, 0x7632, R19 ;  /* 0x0000763207137816 */ /* 0x004fc40000000013 */
[----:B0-----:R-:W-:Y:S01]  /*69b0*/  PRMT R4, R9, 0x7632, R4 ;  /* 0x0000763209047816 */ /* 0x001fe20000000004 */
[----:B------:R0:W-:Y:S01]  /*69c0*/  STG.E.U16 desc[UR20][R26.64], R3 ;  /* 0x000000031a007986 */ /* 0x0001e2000c101514 */
[----:B----4-:R-:W-:Y:S02]  /*69d0*/  PRMT R21, R8, 0x7632, R21 ;  /* 0x0000763208157816 */ /* 0x010fe40000000015 */
[----:B------:R-:W-:Y:S01]  /*69e0*/  IADD3 R66, P6, R103, R16, RZ ;  /* 0x0000001067427210 */ /* 0x000fe20007fde0ff */
[----:B------:R-:W-:Y:S01]  /*69f0*/  STG.E.U16 desc[UR20][R28.64], R7 ;  /* 0x000000071c007986 */ /* 0x000fe2000c101514 */
[----:B-----5:R-:W-:Y:S02]  /*6a00*/  PRMT R0, R10, 0x7632, R0 ;  /* 0x000076320a007816 */ /* 0x020fe40000000000 */
[----:B------:R-:W-:Y:S01]  /*6a10*/  LEA.HI.X.SX32 R63, R63, R17, 0x1, P4 ;  /* 0x000000113f3f7211 */ /* 0x000fe200020f0eff */
[----:B------:R2:W-:Y:S01]  /*6a20*/  STG.E.U16 desc[UR20][R30.64], R19 ;  /* 0x000000131e007986 */ /* 0x0005e2000c101514 */
[----:B------:R-:W-:-:S02]  /*6a30*/  PRMT R23, R11, 0x7632, R23 ;  /* 0x000076320b177816 */ /* 0x000fc40000000017 */
[-C--:B------:R-:W-:Y:S01]  /*6a40*/  IADD3 R68, P4, R105, R16.reuse, RZ ;  /* 0x0000001069447210 */ /* 0x080fe20007f9e0ff */
[----:B------:R-:W-:Y:S01]  /*6a50*/  STG.E.U16 desc[UR20][R32.64], R8 ;  /* 0x0000000820007986 */ /* 0x000fe2000c101514 */
[-C--:B------:R-:W-:Y:S02]  /*6a60*/  LEA.HI.X.SX32 R65, R65, R17.reuse, 0x1, P5 ;  /* 0x0000001141417211 */ /* 0x080fe400028f0eff */
[----:B------:R-:W-:Y:S01]  /*6a70*/  IADD3 R70, P5, R107, R16, RZ ;  /* 0x000000106b467210 */ /* 0x000fe20007fbe0ff */
[----:B------:R-:W-:Y:S01]  /*6a80*/  STG.E.U16 desc[UR20][R34.64], R21 ;  /* 0x0000001522007986 */ /* 0x000fe2000c101514 */
[----:B-1----:R-:W-:Y:S02]  /*6a90*/  PRMT R25, R12, 0x7632, R25 ;  /* 0x000076320c197816 */ /* 0x002fe40000000019 */
[----:B------:R-:W-:Y:S01]  /*6aa0*/  LEA.HI.X.SX32 R67, R67, R17, 0x1, P6 ;  /* 0x0000001143437211 */ /* 0x000fe200030f0eff */
[----:B------:R1:W-:Y:S01]  /*6ab0*/  STG.E.U16 desc[UR20][R36.64], R9 ;  /* 0x0000000924007986 */ /* 0x0003e2000c101514 */
[----:B0-----:R-:W-:-:S02]  /*6ac0*/  PRMT R27, R13, 0x7632, R27 ;  /* 0x000076320d1b7816 */ /* 0x001fc4000000001b */
[-C--:B------:R-:W-:Y:S01]  /*6ad0*/  IADD3 R72, P6, R109, R16.reuse, RZ ;  /* 0x000000106d487210 */ /* 0x080fe20007fde0ff */
[----:B------:R0:W-:Y:S01]  /*6ae0*/  STG.E.U16 desc[UR20][R38.64], R4 ;  /* 0x0000000426007986 */ /* 0x0001e2000c101514 */
[-C--:B------:R-:W-:Y:S02]  /*6af0*/  LEA.HI.X.SX32 R69, R69, R17.reuse, 0x1, P4 ;  /* 0x0000001145457211 */ /* 0x080fe400020f0eff */
[-C--:B------:R-:W-:Y:S01]  /*6b00*/  IADD3 R74, P4, R111, R16.reuse, RZ ;  /* 0x000000106f4a7210 */ /* 0x080fe20007f9e0ff */
[----:B------:R-:W-:Y:S01]  /*6b10*/  STG.E.U16 desc[UR20][R40.64], R10 ;  /* 0x0000000a28007986 */ /* 0x000fe2000c101514 */
[-C--:B------:R-:W-:Y:S02]  /*6b20*/  LEA.HI.X.SX32 R71, R71, R17.reuse, 0x1, P5 ;  /* 0x0000001147477211 */ /* 0x080fe400028f0eff */
[----:B--2---:R-:W-:Y:S01]  /*6b30*/  PRMT R31, R14, 0x7632, R31 ;  /* 0x000076320e1f7816 */ /* 0x004fe2000000001f */
[----:B------:R2:W-:Y:S01]  /*6b40*/  STG.E.U16 desc[UR20][R42.64], R0 ;  /* 0x000000002a007986 */ /* 0x0005e2000c101514 */
[----:B------:R-:W-:Y:S01]  /*6b50*/  IADD3 R76, P5, R113, R16, RZ ;  /* 0x00000010714c7210 */ /* 0x000fe20007fbe0ff */
[----:B-1----:R-:W1:Y:S01]  /*6b60*/  LDC.64 R8, c[0x0][0x230] ;  /* 0x00008c00ff087b82 */ /* 0x002e620000000a00 */
[----:B------:R-:W-:Y:S01]  /*6b70*/  PRMT R33, R15, 0x7632, R33 ;  /* 0x000076320f217816 */ /* 0x000fe20000000021 */
[----:B------:R-:W-:Y:S01]  /*6b80*/  STG.E.U16 desc[UR20][R44.64], R11 ;  /* 0x0000000b2c007986 */ /* 0x000fe2000c101514 */
[----:B------:R-:W-:-:S02]  /*6b90*/  LEA.HI.X.SX32 R73, R73, R17, 0x1, P6 ;  /* 0x0000001149497211 */ /* 0x000fc400030f0eff */
[-C--:B------:R-:W-:Y:S01]  /*6ba0*/  IADD3 R78, P6, R115, R16.reuse, RZ ;  /* 0x00000010734e7210 */ /* 0x080fe20007fde0ff */
[----:B------:R-:W-:Y:S01]  /*6bb0*/  STG.E.U16 desc[UR20][R46.64], R23 ;  /* 0x000000172e007986 */ /* 0x000fe2000c101514 */
[-C--:B------:R-:W-:Y:S02]  /*6bc0*/  LEA.HI.X.SX32 R75, R75, R17.reuse, 0x1, P4 ;  /* 0x000000114b4b7211 */ /* 0x080fe400020f0eff */
[----:B---3--:R-:W-:Y:S01]  /*6bd0*/  PRMT R35, R88, 0x7632, R35 ;  /* 0x0000763258237816 */ /* 0x008fe20000000023 */
[----:B------:R-:W-:Y:S01]  /*6be0*/  STG.E.U16 desc[UR20][R48.64], R12 ;  /* 0x0000000c30007986 */ /* 0x000fe2000c101514 */
[-C--:B------:R-:W-:Y:S02]  /*6bf0*/  IADD3 R80, P4, R117, R16.reuse, RZ ;  /* 0x0000001075507210 */ /* 0x080fe40007f9e0ff */
[----:B------:R-:W-:Y:S01]  /*6c00*/  LEA.HI.X.SX32 R77, R77, R17, 0x1, P5 ;  /* 0x000000114d4d7211 */ /* 0x000fe200028f0eff */
[----:B------:R-:W-:Y:S01]  /*6c10*/  STG.E.U16 desc[UR20][R50.64], R25 ;  /* 0x0000001932007986 */ /* 0x000fe2000c101514 */
[----:B------:R-:W-:-:S02]  /*6c20*/  IADD3 R16, P5, R119, R16, RZ ;  /* 0x0000001077107210 */ /* 0x000fc40007fbe0ff */
[----:B------:R-:W-:Y:S01]  /*6c30*/  PRMT R37, R89, 0x7632, R37 ;  /* 0x0000763259257816 */ /* 0x000fe20000000025 */
[----:B------:R-:W-:Y:S01]  /*6c40*/  STG.E.U16 desc[UR20][R52.64], R13 ;  /* 0x0000000d34007986 */ /* 0x000fe2000c101514 */
[-C--:B------:R-:W-:Y:S02]  /*6c50*/  LEA.HI.X.SX32 R79, R79, R17.reuse, 0x1, P6 ;  /* 0x000000114f4f7211 */ /* 0x080fe400030f0eff */
[----:B0-----:R-:W-:Y:S01]  /*6c60*/  PRMT R39, R90, 0x7632, R39 ;  /* 0x000076325a277816 */ /* 0x001fe20000000027 */
[----:B------:R-:W-:Y:S01]  /*6c70*/  STG.E.U16 desc[UR20][R54.64], R27 ;  /* 0x0000001b36007986 */ /* 0x000fe2000c101514 */
[-C--:B------:R-:W-:Y:S02]  /*6c80*/  LEA.HI.X.SX32 R81, R81, R17.reuse, 0x1, P4 ;  /* 0x0000001151517211 */ /* 0x080fe400020f0eff */
[----:B------:R-:W-:Y:S01]  /*6c90*/  LEA.HI.X.SX32 R17, R85, R17, 0x1, P5 ;  /* 0x0000001155117211 */ /* 0x000fe200028f0eff */
[----:B------:R-:W-:Y:S01]  /*6ca0*/  STG.E.U16 desc[UR20][R60.64], R14 ;  /* 0x0000000e3c007986 */ /* 0x000fe2000c101514 */
[----:B------:R-:W-:-:S02]  /*6cb0*/  PRMT R6, R91, 0x7632, R6 ;  /* 0x000076325b067816 */ /* 0x000fc40000000006 */
[----:B--2---:R-:W-:Y:S01]  /*6cc0*/  FSEL R0, R57, -INF , P3 ;  /* 0xff80000039007808 */ /* 0x004fe20001800000 */
[----:B------:R-:W-:Y:S01]  /*6cd0*/  STG.E.U16 desc[UR20][R62.64], R31 ;  /* 0x0000001f3e007986 */ /* 0x000fe2000c101514 */
[----:B------:R-:W-:-:S03]  /*6ce0*/  FSEL R3, R58, -INF , P2 ;  /* 0xff8000003a037808 */ /* 0x000fc60001000000 */
[----:B------:R-:W-:Y:S01]  /*6cf0*/  STG.E.U16 desc[UR20][R64.64], R15 ;  /* 0x0000000f40007986 */ /* 0x000fe2000c101514 */
[----:B------:R-:W-:Y:S01]  /*6d00*/  FFMA R4, R0, 0.69314718246459960938, R59 ;  /* 0x3f31721800047823 */ /* 0x000fe2000000003b */
[----:B------:R-:W-:Y:S01]  /*6d10*/  FFMA R5, R3, 0.69314718246459960938, R56 ;  /* 0x3f31721803057823 */ /* 0x000fe20000000038 */
[C---:B------:R-:W-:Y:S01]  /*6d20*/  IMAD.SHL.U32 R3, R166.reuse, 0x4, RZ ;  /* 0x00000004a6037824 */ /* 0x040fe200078e00ff */
[----:B------:R-:W-:Y:S01]  /*6d30*/  STG.E.U16 desc[UR20][R66.64], R33 ;  /* 0x0000002142007986 */ /* 0x000fe2000c101514 */
[----:B------:R-:W-:-:S03]  /*6d40*/  IMAD.HI R166, R166, 0x4, RZ ;  /* 0x00000004a6a67827 */ /* 0x000fc600078e02ff */
[----:B------:R-:W-:Y:S04]  /*6d50*/  STG.E.U16 desc[UR20][R68.64], R88 ;  /* 0x0000005844007986 */ /* 0x000fe8000c101514 */
[----:B------:R-:W-:Y:S04]  /*6d60*/  STG.E.U16 desc[UR20][R70.64], R35 ;  /* 0x0000002346007986 */ /* 0x000fe8000c101514 */
[----:B------:R-:W-:Y:S04]  /*6d70*/  STG.E.U16 desc[UR20][R72.64], R89 ;  /* 0x0000005948007986 */ /* 0x000fe8000c101514 */
[----:B------:R-:W-:Y:S04]  /*6d80*/  STG.E.U16 desc[UR20][R74.64], R37 ;  /* 0x000000254a007986 */ /* 0x000fe8000c101514 */
[----:B------:R-:W-:Y:S04]  /*6d90*/  STG.E.U16 desc[UR20][R76.64], R90 ;  /* 0x0000005a4c007986 */ /* 0x000fe8000c101514 */
[----:B------:R-:W-:Y:S04]  /*6da0*/  STG.E.U16 desc[UR20][R78.64], R39 ;  /* 0x000000274e007986 */ /* 0x000fe8000c101514 */
[----:B------:R-:W-:Y:S04]  /*6db0*/  STG.E.U16 desc[UR20][R80.64], R91 ;  /* 0x0000005b50007986 */ /* 0x000fe8000c101514 */
[----:B------:R-:W-:Y:S01]  /*6dc0*/  STG.E.U16 desc[UR20][R16.64], R6 ;  /* 0x0000000610007986 */ /* 0x000fe2000c101514 */
[----:B------:R-:W-:Y:S06]  /*6dd0*/  BAR.SYNC.DEFER_BLOCKING 0x0 ;  /* 0x0000000000007b1d */ /* 0x000fec0000010000 */
[----:B------:R1:W-:Y:S04]  /*6de0*/  STS.64 [R171+UR13], R4 ;  /* 0x00000004ab007988 */ /* 0x0003e80008000a0d */
[----:B------:R-:W-:Y:S01]  /*6df0*/  STS.64 [R171+UR13+0x100], R82 ;  /* 0x00010052ab007988 */ /* 0x000fe20008000a0d */
[----:B------:R-:W-:Y:S01]  /*6e00*/  BAR.SYNC.DEFER_BLOCKING 0x0 ;  /* 0x0000000000007b1d */ /* 0x000fe20000010000 */
[----:B-1----:R-:W-:-:S04]  /*6e10*/  IADD3 R4, P0, P1, R3, UR6, R8 ;  /* 0x0000000603047c10 */ /* 0x002fc8000f91e008 */
[----:B------:R-:W-:Y:S01]  /*6e20*/  IADD3.X R5, R166, UR5, R9, P0, P1 ;  /* 0x00000005a6057c10 */ /* 0x000fe200087e2409 */
[----:B------:R-:W0:Y:S04]  /*6e30*/  LDS R7, [R2] ;  /* 0x0000000002077984 */ /* 0x000e280000000800 */
[----:B0-----:R-:W-:Y:S01]  /*6e40*/  STG.E desc[UR20][R4.64], R7 ;  /* 0x0000000704007986 */ /* 0x001fe2000c101914 */
[----:B------:R-:W-:Y:S05]  /*6e50*/  EXIT ;  /* 0x000000000000794d */ /* 0x000fea0003800000 */
.L_x_2:
[----:B------:R-:W-:-:S00]  /*6e60*/  BRA `(.L_x_2) ;  /* 0xfffffffc00fc7947 */ /* 0x000fc0000383ffff */
[----:B------:R-:W-:-:S00]  /*6e70*/  NOP ;  /* 0x0000000000007918 */ /* 0x000fc00000000000 */
        /* <DEDUP_REMOVED lines=8> */
.L_x_3:


//--------------------- .nv.global.init           --------------------------
	.section	.nv.global.init,"aw",@progbits
.nv.global.init:
	.type		_$_str,@object
	.size		_$_str,(.L_0 - _$_str)
_$_str:
        /*0000*/ 	.byte	0x5f, 0x5f, 0x43, 0x55, 0x44, 0x41, 0x5f, 0x46, 0x54, 0x5a, 0x00
.L_0:


//--------------------- .nv.shared.attn_fwd       --------------------------
	.section	.nv.shared.attn_fwd,"aw",@nobits
	.sectionflags	@""
	.align	16
	.zero		1024


//--------------------- .nv.shared.reserved.0     --------------------------
	.section	.nv.shared.reserved.0,"aw",@nobits
	.weak		__nv_reservedSMEM_offset_0_alias
	.size		__nv_reservedSMEM_offset_0_alias, 0, 0
	.other		__nv_reservedSMEM_offset_0_alias,@"STO_CUDA_RESERVED_SHARED STV_DEFAULT"
__nv_reservedSMEM_offset_0_alias:
	.zero		0


//--------------------- .nv.constant0.attn_fwd    --------------------------
	.section	.nv.constant0.attn_fwd,"a",@progbits
	.sectionflags	@""
	.align	4
.nv.constant0.attn_fwd:
	.zero		664


//--------------------- SYMBOLS --------------------------

	.type		.nv.reservedSmem.offset0,@object
	.size		.nv.reservedSmem.offset0,0x4
